	.target	sm_80

	.elftype	@"ET_EXEC"


//--------------------- .note.nv.tkinfo           --------------------------
	.section	.note.nv.tkinfo,"",@"SHT_NOTE"
	.sectionflags	@"SHF_NOTE_NV_TKINFO"
	.tkinfo
        /*0018*/ 	.word	0x00000002
        /*0030*/ 	.string	""
        /*0030*/ 	.string	"ptxas"
        /*0030*/ 	.string	"Cuda compilation tools, release 13.0, V13.0.88"
        /*0030*/ 	.string	"Build cuda_13.0.r13.0/compiler.36424714_0"
        /*0030*/ 	.string	"-v  -suppress-debug-info  -lineinfo  -arch sm_80 "



//--------------------- .note.nv.cuinfo           --------------------------
	.section	.note.nv.cuinfo,"",@"SHT_NOTE"
	.sectionflags	@"SHF_NOTE_NV_CUINFO"
        /*0018*/ 	.short	0x0002
        /*001a*/ 	.short	0x0050
        /*001c*/ 	.short	0x0082
	.zero		2


//--------------------- .nv.info                  --------------------------
	.section	.nv.info,"",@"SHT_CUDA_INFO"
	.align	4


	//----- nvinfo : EIATTR_REGCOUNT
	.align		4
        /*0000*/ 	.byte	0x04, 0x2f
        /*0002*/ 	.short	(.L_1 - .L_0)
	.align		4
.L_0:
        /*0004*/ 	.word	index@(matmul_kernel)
        /*0008*/ 	.word	0x000000d6


	//----- nvinfo : EIATTR_FRAME_SIZE
	.align		4
.L_1:
        /*000c*/ 	.byte	0x04, 0x11
        /*000e*/ 	.short	(.L_3 - .L_2)
	.align		4
.L_2:
        /*0010*/ 	.word	index@(matmul_kernel)
        /*0014*/ 	.word	0x00000000


	//----- nvinfo : EIATTR_MIN_STACK_SIZE
	.align		4
.L_3:
        /*0018*/ 	.byte	0x04, 0x12
        /*001a*/ 	.short	(.L_5 - .L_4)
	.align		4
.L_4:
        /*001c*/ 	.word	index@(matmul_kernel)
        /*0020*/ 	.word	0x00000000
.L_5:


//--------------------- .nv.info.matmul_kernel    --------------------------
	.section	.nv.info.matmul_kernel,"",@"SHT_CUDA_INFO"
	.sectionflags	@""
	.align	4


	//----- nvinfo : EIATTR_CUDA_API_VERSION
	.align		4
        /*0000*/ 	.byte	0x04, 0x37
        /*0002*/ 	.short	(.L_7 - .L_6)
.L_6:
        /*0004*/ 	.word	0x00000082


	//----- nvinfo : EIATTR_SW2861232_WAR
	.align		4
.L_7:
        /*0008*/ 	.byte	0x01, 0x35
	.zero		2


	//----- nvinfo : EIATTR_PARAM_CBANK
	.align		4
        /*000c*/ 	.byte	0x04, 0x0a
        /*000e*/ 	.short	(.L_9 - .L_8)
	.align		4
.L_8:
        /*0010*/ 	.word	index@(.nv.constant0.matmul_kernel)
        /*0014*/ 	.short	0x0160
        /*0016*/ 	.short	0x0050


	//----- nvinfo : EIATTR_CBANK_PARAM_SIZE
	.align		4
.L_9:
        /*0018*/ 	.byte	0x03, 0x19
        /*001a*/ 	.short	0x0050


	//----- nvinfo : EIATTR_KPARAM_INFO
	.align		4
        /*001c*/ 	.byte	0x04, 0x17
        /*001e*/ 	.short	(.L_11 - .L_10)
.L_10:
        /*0020*/ 	.word	0x00000000
        /*0024*/ 	.short	0x000d
        /*0026*/ 	.short	0x0048
        /*0028*/ 	.byte	0x00, 0xf4, 0x21, 0x00


	//----- nvinfo : EIATTR_KPARAM_INFO
	.align		4
.L_11:
        /*002c*/ 	.byte	0x04, 0x17
        /*002e*/ 	.short	(.L_13 - .L_12)
.L_12:
        /*0030*/ 	.word	0x00000000
        /*0034*/ 	.short	0x000c
        /*0036*/ 	.short	0x0040
        /*0038*/ 	.byte	0x00, 0xf4, 0x21, 0x00


	//----- nvinfo : EIATTR_KPARAM_INFO
	.align		4
.L_13:
        /*003c*/ 	.byte	0x04, 0x17
        /*003e*/ 	.short	(.L_15 - .L_14)
.L_14:
        /*0040*/ 	.word	0x00000000
        /*0044*/ 	.short	0x000b
        /*0046*/ 	.short	0x0038
        /*0048*/ 	.byte	0x00, 0xf0, 0x11, 0x00


	//----- nvinfo : EIATTR_KPARAM_INFO
	.align		4
.L_15:
        /*004c*/ 	.byte	0x04, 0x17
        /*004e*/ 	.short	(.L_17 - .L_16)
.L_16:
        /*0050*/ 	.word	0x00000000
        /*0054*/ 	.short	0x000a
        /*0056*/ 	.short	0x0034
        /*0058*/ 	.byte	0x00, 0xf0, 0x11, 0x00


	//----- nvinfo : EIATTR_KPARAM_INFO
	.align		4
.L_17:
        /*005c*/ 	.byte	0x04, 0x17
        /*005e*/ 	.short	(.L_19 - .L_18)
.L_18:
        /*0060*/ 	.word	0x00000000
        /*0064*/ 	.short	0x0009
        /*0066*/ 	.short	0x0030
        /*0068*/ 	.byte	0x00, 0xf0, 0x11, 0x00


	//----- nvinfo : EIATTR_KPARAM_INFO
	.align		4
.L_19:
        /*006c*/ 	.byte	0x04, 0x17
        /*006e*/ 	.short	(.L_21 - .L_20)
.L_20:
        /*0070*/ 	.word	0x00000000
        /*0074*/ 	.short	0x0008
        /*0076*/ 	.short	0x002c
        /*0078*/ 	.byte	0x00, 0xf0, 0x11, 0x00


	//----- nvinfo : EIATTR_KPARAM_INFO
	.align		4
.L_21:
        /*007c*/ 	.byte	0x04, 0x17
        /*007e*/ 	.short	(.L_23 - .L_22)
.L_22:
        /*0080*/ 	.word	0x00000000
        /*0084*/ 	.short	0x0007
        /*0086*/ 	.short	0x0028
        /*0088*/ 	.byte	0x00, 0xf0, 0x11, 0x00


	//----- nvinfo : EIATTR_KPARAM_INFO
	.align		4
.L_23:
        /*008c*/ 	.byte	0x04, 0x17
        /*008e*/ 	.short	(.L_25 - .L_24)
.L_24:
        /*0090*/ 	.word	0x00000000
        /*0094*/ 	.short	0x0006
        /*0096*/ 	.short	0x0024
        /*0098*/ 	.byte	0x00, 0xf0, 0x11, 0x00


	//----- nvinfo : EIATTR_KPARAM_INFO
	.align		4
.L_25:
        /*009c*/ 	.byte	0x04, 0x17
        /*009e*/ 	.short	(.L_27 - .L_26)
.L_26:
        /*00a0*/ 	.word	0x00000000
        /*00a4*/ 	.short	0x0005
        /*00a6*/ 	.short	0x0020
        /*00a8*/ 	.byte	0x00, 0xf0, 0x11, 0x00


	//----- nvinfo : EIATTR_KPARAM_INFO
	.align		4
.L_27:
        /*00ac*/ 	.byte	0x04, 0x17
        /*00ae*/ 	.short	(.L_29 - .L_28)
.L_28:
        /*00b0*/ 	.word	0x00000000
        /*00b4*/ 	.short	0x0004
        /*00b6*/ 	.short	0x001c
        /*00b8*/ 	.byte	0x00, 0xf0, 0x11, 0x00


	//----- nvinfo : EIATTR_KPARAM_INFO
	.align		4
.L_29:
        /*00bc*/ 	.byte	0x04, 0x17
        /*00be*/ 	.short	(.L_31 - .L_30)
.L_30:
        /*00c0*/ 	.word	0x00000000
        /*00c4*/ 	.short	0x0003
        /*00c6*/ 	.short	0x0018
        /*00c8*/ 	.byte	0x00, 0xf0, 0x11, 0x00


	//----- nvinfo : EIATTR_KPARAM_INFO
	.align		4
.L_31:
        /*00cc*/ 	.byte	0x04, 0x17
        /*00ce*/ 	.short	(.L_33 - .L_32)
.L_32:
        /*00d0*/ 	.word	0x00000000
        /*00d4*/ 	.short	0x0002
        /*00d6*/ 	.short	0x0010
        /*00d8*/ 	.byte	0x00, 0xf4, 0x21, 0x00


	//----- nvinfo : EIATTR_KPARAM_INFO
	.align		4
.L_33:
        /*00dc*/ 	.byte	0x04, 0x17
        /*00de*/ 	.short	(.L_35 - .L_34)
.L_34:
        /*00e0*/ 	.word	0x00000000
        /*00e4*/ 	.short	0x0001
        /*00e6*/ 	.short	0x0008
        /*00e8*/ 	.byte	0x00, 0xf4, 0x21, 0x00


	//----- nvinfo : EIATTR_KPARAM_INFO
	.align		4
.L_35:
        /*00ec*/ 	.byte	0x04, 0x17
        /*00ee*/ 	.short	(.L_37 - .L_36)
.L_36:
        /*00f0*/ 	.word	0x00000000
        /*00f4*/ 	.short	0x0000
        /*00f6*/ 	.short	0x0000
        /*00f8*/ 	.byte	0x00, 0xf4, 0x21, 0x00


	//----- nvinfo : EIATTR_MAXREG_COUNT
	.align		4
.L_37:
        /*00fc*/ 	.byte	0x03, 0x1b
        /*00fe*/ 	.short	0x00ff


	//----- nvinfo : EIATTR_NUM_BARRIERS
	.align		4
        /*0100*/ 	.byte	0x02, 0x4c
        /*0102*/ 	.byte	0x01
	.zero		1


	//----- nvinfo : EIATTR_MERCURY_ISA_VERSION
	.align		4
        /*0104*/ 	.byte	0x03, 0x5f
        /*0106*/ 	.short	0x0000


	//----- nvinfo : EIATTR_EXIT_INSTR_OFFSETS
	.align		4
        /*0108*/ 	.byte	0x04, 0x1c
        /*010a*/ 	.short	(.L_39 - .L_38)


	//   ....[0]....
.L_38:
        /*010c*/ 	.word	0x00004e90


	//   ....[1]....
        /*0110*/ 	.word	0x00004ec0


	//----- nvinfo : EIATTR_REQNTID
	.align		4
.L_39:
        /*0114*/ 	.byte	0x04, 0x10
        /*0116*/ 	.short	(.L_41 - .L_40)
.L_40:
        /*0118*/ 	.word	0x00000080
        /*011c*/ 	.word	0x00000001
        /*0120*/ 	.word	0x00000001
.L_41:


//--------------------- .nv.callgraph             --------------------------
	.section	.nv.callgraph,"",@"SHT_CUDA_CALLGRAPH"
	.align	4
	.sectionentsize	8
	.align		4
        /*0000*/ 	.word	0x00000000
	.align		4
        /*0004*/ 	.word	0xffffffff
	.align		4
        /*0008*/ 	.word	0x00000000
	.align		4
        /*000c*/ 	.word	0xfffffffe
	.align		4
        /*0010*/ 	.word	0x00000000
	.align		4
        /*0014*/ 	.word	0xfffffffd
	.align		4
        /*0018*/ 	.word	0x00000000
	.align		4
        /*001c*/ 	.word	0xfffffffc


//--------------------- .nv.rel.action            --------------------------
	.section	.nv.rel.action,"",@"SHT_CUDA_RELOCINFO"
	.align	8
	.sectionentsize	8
        /*0000*/ 	.byte	0x73, 0x00, 0x00, 0x00, 0x00, 0x00, 0x00, 0x00, 0x00, 0x00, 0x00, 0x11, 0x25, 0x00, 0x05, 0x36


//--------------------- .nv.constant0.matmul_kernel --------------------------
	.section	.nv.constant0.matmul_kernel,"a",@progbits
	.sectionflags	@""
	.align	4
.nv.constant0.matmul_kernel:
	.zero		432


//--------------------- .text.matmul_kernel       --------------------------
	.section	.text.matmul_kernel,"ax",@progbits
	.sectioninfo	@"SHI_REGISTERS=214"
	.align	128
        .global         matmul_kernel
        .type           matmul_kernel,@function
        .size           matmul_kernel,(.L_x_4 - matmul_kernel)
        .other          matmul_kernel,@"STO_CUDA_ENTRY STV_DEFAULT"
matmul_kernel:
.text.matmul_kernel:
[----:B------:R-:W-:Y:S02]  /*0000*/  IMAD.MOV.U32 R1, RZ, RZ, c[0x0][0x28] ;  /* 0x00000a00ff017624 */ /* 0x000fe400078e00ff */
[----:B------:R-:W-:Y:S01]  /*0010*/  IMAD.MOV.U32 R0, RZ, RZ, c[0x0][0x17c] ;  /* 0x00005f00ff007624 */ /* 0x000fe200078e00ff */
[----:B------:R-:W0:Y:S01]  /*0020*/  S2R R5, SR_CTAID.X ;  /* 0x0000000000057919 */ /* 0x000e220000002500 */
[----:B------:R-:W-:Y:S01]  /*0030*/  IMAD.MOV.U32 R182, RZ, RZ, c[0x0][0x180] ;  /* 0x00006000ffb67624 */ /* 0x000fe200078e00ff */
[----:B------:R-:W-:Y:S01]  /*0040*/  ULDC.64 UR4, c[0x0][0x118] ;  /* 0x0000460000047ab9 */ /* 0x000fe20000000a00 */
[----:B------:R-:W-:Y:S01]  /*0050*/  CS2R R116, SRZ ;  /* 0x0000000000747805 */ /* 0x000fe2000001ff00 */
[----:B------:R-:W-:Y:S01]  /*0060*/  IADD3 R0, R0, 0x3f, RZ ;  /* 0x0000003f00007810 */ /* 0x000fe20007ffe0ff */
[----:B------:R-:W-:Y:S01]  /*0070*/  CS2R R118, SRZ ;  /* 0x0000000000767805 */ /* 0x000fe2000001ff00 */
[----:B------:R-:W-:Y:S01]  /*0080*/  IADD3 R182, R182, 0x1f, RZ ;  /* 0x0000001fb6b67810 */ /* 0x000fe20007ffe0ff */
[----:B------:R-:W-:Y:S01]  /*0090*/  CS2R R84, SRZ ;  /* 0x0000000000547805 */ /* 0x000fe2000001ff00 */
[----:B------:R-:W-:Y:S01]  /*00a0*/  SHF.R.S32.HI R3, RZ, 0x1f, R0 ;  /* 0x0000001fff037819 */ /* 0x000fe20000011400 */
[----:B------:R-:W-:Y:S01]  /*00b0*/  CS2R R86, SRZ ;  /* 0x0000000000567805 */ /* 0x000fe2000001ff00 */
[----:B------:R-:W-:Y:S01]  /*00c0*/  CS2R R12, SRZ ;  /* 0x00000000000c7805 */ /* 0x000fe2000001ff00 */
[----:B------:R-:W-:Y:S01]  /*00d0*/  CS2R R14, SRZ ;  /* 0x00000000000e7805 */ /* 0x000fe2000001ff00 */
[----:B------:R-:W-:Y:S01]  /*00e0*/  LEA.HI R3, R3, R0, RZ, 0x6 ;  /* 0x0000000003037211 */ /* 0x000fe200078f30ff */
[----:B------:R-:W-:Y:S01]  /*00f0*/  CS2R R100, SRZ ;  /* 0x0000000000647805 */ /* 0x000fe2000001ff00 */
[----:B------:R-:W-:Y:S01]  /*0100*/  CS2R R102, SRZ ;  /* 0x0000000000667805 */ /* 0x000fe2000001ff00 */
[----:B------:R-:W-:Y:S01]  /*0110*/  CS2R R16, SRZ ;  /* 0x0000000000107805 */ /* 0x000fe2000001ff00 */
[----:B------:R-:W-:Y:S01]  /*0120*/  SHF.R.S32.HI R3, RZ, 0x6, R3 ;  /* 0x00000006ff037819 */ /* 0x000fe20000011403 */
[----:B------:R-:W-:Y:S01]  /*0130*/  CS2R R18, SRZ ;  /* 0x0000000000127805 */ /* 0x000fe2000001ff00 */
[----:B------:R-:W-:Y:S01]  /*0140*/  CS2R R68, SRZ ;  /* 0x0000000000447805 */ /* 0x000fe2000001ff00 */
[----:B------:R-:W-:Y:S01]  /*0150*/  CS2R R70, SRZ ;  /* 0x0000000000467805 */ /* 0x000fe2000001ff00 */
[----:B------:R-:W-:Y:S01]  /*0160*/  CS2R R20, SRZ ;  /* 0x0000000000147805 */ /* 0x000fe2000001ff00 */
[----:B------:R-:W-:Y:S01]  /*0170*/  IMAD.SHL.U32 R4, R3, 0x4, RZ ;  /* 0x0000000403047824 */ /* 0x000fe200078e00ff */
[----:B------:R-:W-:Y:S01]  /*0180*/  CS2R R22, SRZ ;  /* 0x0000000000167805 */ /* 0x000fe2000001ff00 */
[----:B0-----:R-:W-:-:S03]  /*0190*/  IABS R8, R5 ;  /* 0x0000000500087213 */ /* 0x001fc60000000000 */
[-C--:B------:R-:W-:Y:S02]  /*01a0*/  IABS R7, R4.reuse ;  /* 0x0000000400077213 */ /* 0x080fe40000000000 */
[----:B------:R-:W-:Y:S02]  /*01b0*/  IABS R10, R4 ;  /* 0x00000004000a7213 */ /* 0x000fe40000000000 */
[----:B------:R-:W0:Y:S08]  /*01c0*/  I2F.RP R0, R7 ;  /* 0x0000000700007306 */ /* 0x000e300000209400 */
[----:B0-----:R-:W0:Y:S02]  /*01d0*/  MUFU.RCP R0, R0 ;  /* 0x0000000000007308 */ /* 0x001e240000001000 */
[----:B0-----:R-:W-:Y:S01]  /*01e0*/  IADD3 R2, R0, 0xffffffe, RZ ;  /* 0x0ffffffe00027810 */ /* 0x001fe20007ffe0ff */
[----:B------:R-:W-:-:S05]  /*01f0*/  IMAD.MOV R0, RZ, RZ, -R10 ;  /* 0x000000ffff007224 */ /* 0x000fca00078e0a0a */
[----:B------:R0:W1:Y:S02]  /*0200*/  F2I.FTZ.U32.TRUNC.NTZ R3, R2 ;  /* 0x0000000200037305 */ /* 0x000064000021f000 */
[----:B0-----:R-:W-:Y:S02]  /*0210*/  IMAD.MOV.U32 R2, RZ, RZ, RZ ;  /* 0x000000ffff027224 */ /* 0x001fe400078e00ff */
[----:B-1----:R-:W-:-:S04]  /*0220*/  IMAD.MOV R6, RZ, RZ, -R3 ;  /* 0x000000ffff067224 */ /* 0x002fc800078e0a03 */
[----:B------:R-:W-:Y:S02]  /*0230*/  IMAD R9, R6, R7, RZ ;  /* 0x0000000706097224 */ /* 0x000fe400078e02ff */
[----:B------:R-:W-:Y:S02]  /*0240*/  IMAD.MOV.U32 R6, RZ, RZ, R8 ;  /* 0x000000ffff067224 */ /* 0x000fe400078e0008 */
[----:B------:R-:W-:-:S06]  /*0250*/  IMAD.HI.U32 R3, R3, R9, R2 ;  /* 0x0000000903037227 */ /* 0x000fcc00078e0002 */
[----:B------:R-:W-:-:S04]  /*0260*/  IMAD.HI.U32 R3, R3, R6, RZ ;  /* 0x0000000603037227 */ /* 0x000fc800078e00ff */
[----:B------:R-:W-:-:S05]  /*0270*/  IMAD R0, R3, R0, R6 ;  /* 0x0000000003007224 */ /* 0x000fca00078e0206 */
[----:B------:R-:W-:-:S13]  /*0280*/  ISETP.GT.U32.AND P1, PT, R7, R0, PT ;  /* 0x000000000700720c */ /* 0x000fda0003f24070 */
[----:B------:R-:W-:Y:S01]  /*0290*/  @!P1 IMAD.IADD R0, R0, 0x1, -R7 ;  /* 0x0000000100009824 */ /* 0x000fe200078e0a07 */
[----:B------:R-:W-:Y:S02]  /*02a0*/  @!P1 IADD3 R3, R3, 0x1, RZ ;  /* 0x0000000103039810 */ /* 0x000fe40007ffe0ff */
[----:B------:R-:W-:Y:S02]  /*02b0*/  ISETP.NE.AND P1, PT, R4, RZ, PT ;  /* 0x000000ff0400720c */ /* 0x000fe40003f25270 */
[----:B------:R-:W-:Y:S02]  /*02c0*/  ISETP.GE.U32.AND P0, PT, R0, R7, PT ;  /* 0x000000070000720c */ /* 0x000fe40003f06070 */
[----:B------:R-:W-:-:S04]  /*02d0*/  LOP3.LUT R0, R5, R4, RZ, 0x3c, !PT ;  /* 0x0000000405007212 */ /* 0x000fc800078e3cff */
[----:B------:R-:W-:Y:S01]  /*02e0*/  ISETP.GE.AND P2, PT, R0, RZ, PT ;  /* 0x000000ff0000720c */ /* 0x000fe20003f46270 */
[----:B------:R-:W-:-:S05]  /*02f0*/  IMAD.MOV.U32 R0, RZ, RZ, c[0x0][0x178] ;  /* 0x00005e00ff007624 */ /* 0x000fca00078e00ff */
[----:B------:R-:W-:Y:S02]  /*0300*/  IADD3 R0, R0, 0x7f, RZ ;  /* 0x0000007f00007810 */ /* 0x000fe40007ffe0ff */
[----:B------:R-:W-:-:S05]  /*0310*/  @P0 IADD3 R3, R3, 0x1, RZ ;  /* 0x0000000103030810 */ /* 0x000fca0007ffe0ff */
[----:B------:R-:W-:Y:S01]  /*0320*/  IMAD.MOV.U32 R2, RZ, RZ, R3 ;  /* 0x000000ffff027224 */ /* 0x000fe200078e0003 */
[----:B------:R-:W-:-:S03]  /*0330*/  SHF.R.S32.HI R3, RZ, 0x1f, R0 ;  /* 0x0000001fff037819 */ /* 0x000fc60000011400 */
[----:B------:R-:W-:Y:S01]  /*0340*/  @!P2 IMAD.MOV R2, RZ, RZ, -R2 ;  /* 0x000000ffff02a224 */ /* 0x000fe200078e0a02 */
[----:B------:R-:W-:Y:S02]  /*0350*/  @!P1 LOP3.LUT R2, RZ, R4, RZ, 0x33, !PT ;  /* 0x00000004ff029212 */ /* 0x000fe400078e33ff */
[----:B------:R-:W-:-:S03]  /*0360*/  LEA.HI R3, R3, R0, RZ, 0x7 ;  /* 0x0000000003037211 */ /* 0x000fc600078f38ff */
[----:B------:R-:W-:Y:S02]  /*0370*/  IMAD.SHL.U32 R6, R2, 0x4, RZ ;  /* 0x0000000402067824 */ /* 0x000fe400078e00ff */
[----:B------:R-:W-:-:S03]  /*0380*/  IMAD.MOV R2, RZ, RZ, -R2 ;  /* 0x000000ffff027224 */ /* 0x000fc600078e0a02 */
[----:B------:R-:W-:Y:S01]  /*0390*/  LEA.HI.SX32 R3, R3, -R6, 0x19 ;  /* 0x8000000603037211 */ /* 0x000fe200078fcaff */
[----:B------:R-:W-:-:S03]  /*03a0*/  IMAD R4, R4, R2, R5 ;  /* 0x0000000204047224 */ /* 0x000fc600078e0205 */
[----:B------:R-:W-:Y:S02]  /*03b0*/  IMNMX R11, R3, 0x4, PT ;  /* 0x00000004030b7817 */ /* 0x000fe40003800200 */
[----:B------:R-:W-:Y:S02]  /*03c0*/  IABS R9, R4 ;  /* 0x0000000400097213 */ /* 0x000fe40000000000 */
[----:B------:R-:W-:-:S04]  /*03d0*/  IABS R7, R11 ;  /* 0x0000000b00077213 */ /* 0x000fc80000000000 */
[----:B------:R-:W0:Y:S08]  /*03e0*/  I2F.RP R0, R7 ;  /* 0x0000000700007306 */ /* 0x000e300000209400 */
[----:B0-----:R-:W0:Y:S02]  /*03f0*/  MUFU.RCP R0, R0 ;  /* 0x0000000000007308 */ /* 0x001e240000001000 */
[----:B0-----:R-:W-:-:S06]  /*0400*/  IADD3 R3, R0, 0xffffffe, RZ ;  /* 0x0ffffffe00037810 */ /* 0x001fcc0007ffe0ff */
[----:B------:R-:W0:Y:S02]  /*0410*/  F2I.FTZ.U32.TRUNC.NTZ R3, R3 ;  /* 0x0000000300037305 */ /* 0x000e24000021f000 */
[----:B0-----:R-:W-:-:S04]  /*0420*/  IMAD.MOV R8, RZ, RZ, -R3 ;  /* 0x000000ffff087224 */ /* 0x001fc800078e0a03 */
[----:B------:R-:W-:Y:S01]  /*0430*/  IMAD.MOV.U32 R2, RZ, RZ, R8 ;  /* 0x000000ffff027224 */ /* 0x000fe200078e0008 */
[----:B------:R-:W-:-:S03]  /*0440*/  IABS R8, R11 ;  /* 0x0000000b00087213 */ /* 0x000fc60000000000 */
[----:B------:R-:W-:Y:S02]  /*0450*/  IMAD R5, R2, R7, RZ ;  /* 0x0000000702057224 */ /* 0x000fe400078e02ff */
[----:B------:R-:W-:Y:S02]  /*0460*/  IMAD.MOV.U32 R2, RZ, RZ, RZ ;  /* 0x000000ffff027224 */ /* 0x000fe400078e00ff */
[----:B------:R-:W-:Y:S02]  /*0470*/  IMAD.MOV R0, RZ, RZ, -R8 ;  /* 0x000000ffff007224 */ /* 0x000fe400078e0a08 */
[----:B------:R-:W-:-:S06]  /*0480*/  IMAD.HI.U32 R2, R3, R5, R2 ;  /* 0x0000000503027227 */ /* 0x000fcc00078e0002 */
[----:B------:R-:W-:-:S04]  /*0490*/  IMAD.HI.U32 R2, R2, R9, RZ ;  /* 0x0000000902027227 */ /* 0x000fc800078e00ff */
[----:B------:R-:W-:Y:S02]  /*04a0*/  IMAD R0, R2, R0, R9 ;  /* 0x0000000002007224 */ /* 0x000fe400078e0209 */
[----:B------:R-:W-:-:S03]  /*04b0*/  CS2R R8, SRZ ;  /* 0x0000000000087805 */ /* 0x000fc6000001ff00 */
[----:B------:R-:W-:-:S13]  /*04c0*/  ISETP.GT.U32.AND P1, PT, R7, R0, PT ;  /* 0x000000000700720c */ /* 0x000fda0003f24070 */
[----:B------:R-:W-:Y:S01]  /*04d0*/  @!P1 IMAD.IADD R0, R0, 0x1, -R7 ;  /* 0x0000000100009824 */ /* 0x000fe200078e0a07 */
[----:B------:R-:W-:Y:S02]  /*04e0*/  @!P1 IADD3 R2, R2, 0x1, RZ ;  /* 0x0000000102029810 */ /* 0x000fe40007ffe0ff */
[----:B------:R-:W-:Y:S02]  /*04f0*/  ISETP.NE.AND P1, PT, R11, RZ, PT ;  /* 0x000000ff0b00720c */ /* 0x000fe40003f25270 */
[----:B------:R-:W-:Y:S02]  /*0500*/  ISETP.GE.U32.AND P0, PT, R0, R7, PT ;  /* 0x000000070000720c */ /* 0x000fe40003f06070 */
[----:B------:R-:W-:-:S04]  /*0510*/  LOP3.LUT R0, R4, R11, RZ, 0x3c, !PT ;  /* 0x0000000b04007212 */ /* 0x000fc800078e3cff */
[----:B------:R-:W-:Y:S02]  /*0520*/  ISETP.GE.AND P2, PT, R0, RZ, PT ;  /* 0x000000ff0000720c */ /* 0x000fe40003f46270 */
[----:B------:R-:W0:Y:S05]  /*0530*/  S2R R0, SR_TID.X ;  /* 0x0000000000007919 */ /* 0x000e2a0000002100 */
[----:B------:R-:W-:Y:S02]  /*0540*/  @P0 IADD3 R2, R2, 0x1, RZ ;  /* 0x0000000102020810 */ /* 0x000fe40007ffe0ff */
[----:B------:R-:W-:-:S03]  /*0550*/  ISETP.GE.AND P0, PT, R182, 0x20, PT ;  /* 0x00000020b600780c */ /* 0x000fc60003f06270 */
[----:B------:R-:W-:-:S04]  /*0560*/  IMAD.MOV.U32 R3, RZ, RZ, R2 ;  /* 0x000000ffff037224 */ /* 0x000fc800078e0002 */
[----:B------:R-:W-:Y:S01]  /*0570*/  @!P2 IMAD.MOV R3, RZ, RZ, -R3 ;  /* 0x000000ffff03a224 */ /* 0x000fe200078e0a03 */
[----:B------:R-:W-:-:S05]  /*0580*/  @!P1 LOP3.LUT R3, RZ, R11, RZ, 0x33, !PT ;  /* 0x0000000bff039212 */ /* 0x000fca00078e33ff */
[----:B------:R-:W-:Y:S02]  /*0590*/  IMAD.MOV R2, RZ, RZ, -R3 ;  /* 0x000000ffff027224 */ /* 0x000fe400078e0a03 */
[----:B------:R-:W-:Y:S02]  /*05a0*/  IMAD.SHL.U32 R3, R3, 0x40, RZ ;  /* 0x0000004003037824 */ /* 0x000fe400078e00ff */
[----:B------:R-:W-:Y:S02]  /*05b0*/  IMAD R2, R11, R2, R4 ;  /* 0x000000020b027224 */ /* 0x000fe400078e0204 */
[----:B------:R-:W-:Y:S02]  /*05c0*/  CS2R R10, SRZ ;  /* 0x00000000000a7805 */ /* 0x000fe4000001ff00 */
[----:B------:R-:W-:Y:S01]  /*05d0*/  IMAD.IADD R5, R6, 0x1, R2 ;  /* 0x0000000106057824 */ /* 0x000fe200078e0202 */
[----:B0-----:R-:W-:-:S05]  /*05e0*/  LOP3.LUT R2, R0, 0x7f, RZ, 0xc0, !PT ;  /* 0x0000007f00027812 */ /* 0x001fca00078ec0ff */
[----:B------:R-:W-:Y:S01]  /*05f0*/  IMAD R4, R5, 0x80, R2 ;  /* 0x0000008005047824 */ /* 0x000fe200078e0202 */
[----:B------:R-:W-:Y:S05]  /*0600*/  @!P0 BRA `(.L_x_0) ;  /* 0x00002c6000008947 */ /* 0x000fea0003800000 */
[----:B------:R-:W-:Y:S01]  /*0610*/  IABS R32, c[0x0][0x17c] ;  /* 0x00005f0000207a13 */ /* 0x000fe20000000000 */
[C---:B------:R-:W-:Y:S01]  /*0620*/  IMAD.SHL.U32 R27, R0.reuse, 0x2, RZ ;  /* 0x00000002001b7824 */ /* 0x040fe200078e00ff */
[----:B------:R-:W-:Y:S01]  /*0630*/  SHF.R.U32.HI R10, RZ, 0x5, R0 ;  /* 0x00000005ff0a7819 */ /* 0x000fe20000011600 */
[----:B------:R-:W-:Y:S01]  /*0640*/  IMAD.MOV.U32 R171, RZ, RZ, c[0x0][0x188] ;  /* 0x00006200ffab7624 */ /* 0x000fe200078e00ff */
[----:B------:R-:W0:Y:S01]  /*0650*/  I2F.RP R5, R32 ;  /* 0x0000002000057306 */ /* 0x000e220000209400 */
[----:B------:R-:W-:Y:S01]  /*0660*/  LEA.HI R16, R0, R3, RZ, 0x1b ;  /* 0x0000000300107211 */ /* 0x000fe200078fd8ff */
[----:B------:R-:W-:Y:S01]  /*0670*/  IMAD.MOV.U32 R183, RZ, RZ, c[0x0][0x180] ;  /* 0x00006000ffb77624 */ /* 0x000fe200078e00ff */
[----:B------:R-:W-:Y:S01]  /*0680*/  SGXT.U32 R10, R10, 0x2 ;  /* 0x000000020a0a781a */ /* 0x000fe20000000000 */
[C---:B------:R-:W-:Y:S01]  /*0690*/  IMAD R124, R171.reuse, 0x13, RZ ;  /* 0x00000013ab7c7824 */ /* 0x040fe200078e02ff */
[----:B------:R-:W-:Y:S01]  /*06a0*/  IADD3 R8, R16, 0x3c, RZ ;  /* 0x0000003c10087810 */ /* 0x000fe20007ffe0ff */
[----:B------:R-:W-:Y:S01]  /*06b0*/  IMAD R125, R171, 0x12, RZ ;  /* 0x00000012ab7d7824 */ /* 0x000fe200078e02ff */
[----:B------:R-:W-:Y:S01]  /*06c0*/  LOP3.LUT R34, R3, R10, RZ, 0xfc, !PT ;  /* 0x0000000a03227212 */ /* 0x000fe200078efcff */
[C---:B------:R-:W-:Y:S01]  /*06d0*/  IMAD R126, R171.reuse, 0x11, RZ ;  /* 0x00000011ab7e7824 */ /* 0x040fe200078e02ff */
[----:B------:R-:W-:Y:S01]  /*06e0*/  IABS R13, R8 ;  /* 0x00000008000d7213 */ /* 0x000fe20000000000 */
[C---:B------:R-:W-:Y:S01]  /*06f0*/  IMAD.SHL.U32 R127, R171.reuse, 0x10, RZ ;  /* 0x00000010ab7f7824 */ /* 0x040fe200078e00ff */
[C---:B------:R-:W-:Y:S01]  /*0700*/  LOP3.LUT R9, R34.reuse, 0x38, RZ, 0xfc, !PT ;  /* 0x0000003822097812 */ /* 0x040fe200078efcff */
[C---:B------:R-:W-:Y:S01]  /*0710*/  IMAD R158, R171.reuse, 0xf, RZ ;  /* 0x0000000fab9e7824 */ /* 0x040fe200078e02ff */
[----:B------:R-:W-:Y:S01]  /*0720*/  LOP3.LUT R12, R34, 0x34, RZ, 0xfc, !PT ;  /* 0x00000034220c7812 */ /* 0x000fe200078efcff */
[C---:B------:R-:W-:Y:S01]  /*0730*/  IMAD R159, R171.reuse, 0xe, RZ ;  /* 0x0000000eab9f7824 */ /* 0x040fe200078e02ff */
[----:B------:R-:W-:Y:S01]  /*0740*/  IABS R15, R9 ;  /* 0x00000009000f7213 */ /* 0x000fe20000000000 */
[----:B0-----:R-:W0:Y:S01]  /*0750*/  MUFU.RCP R5, R5 ;  /* 0x0000000500057308 */ /* 0x001e220000001000 */
[----:B------:R-:W-:Y:S01]  /*0760*/  IABS R17, R12 ;  /* 0x0000000c00117213 */ /* 0x000fe20000000000 */
[C---:B------:R-:W-:Y:S01]  /*0770*/  IMAD R160, R171.reuse, 0xd, RZ ;  /* 0x0000000daba07824 */ /* 0x040fe200078e02ff */
[----:B------:R-:W-:Y:S01]  /*0780*/  ISETP.GE.AND P1, PT, R8, RZ, PT ;  /* 0x000000ff0800720c */ /* 0x000fe20003f26270 */
[----:B------:R-:W-:Y:S01]  /*0790*/  IMAD R161, R171, 0xc, RZ ;  /* 0x0000000caba17824 */ /* 0x000fe200078e02ff */
[----:B------:R-:W-:Y:S01]  /*07a0*/  ISETP.GE.AND P0, PT, R9, RZ, PT ;  /* 0x000000ff0900720c */ /* 0x000fe20003f06270 */
[C---:B------:R-:W-:Y:S01]  /*07b0*/  IMAD R162, R171.reuse, 0xb, RZ ;  /* 0x0000000baba27824 */ /* 0x040fe200078e02ff */
[C---:B------:R-:W-:Y:S01]  /*07c0*/  LOP3.LUT R18, R34.reuse, 0x2c, RZ, 0xfc, !PT ;  /* 0x0000002c22127812 */ /* 0x040fe200078efcff */
[C---:B------:R-:W-:Y:S01]  /*07d0*/  IMAD R163, R171.reuse, 0xa, RZ ;  /* 0x0000000aaba37824 */ /* 0x040fe200078e02ff */
[----:B------:R-:W-:Y:S01]  /*07e0*/  LOP3.LUT R22, R34, 0x28, RZ, 0xfc, !PT ;  /* 0x0000002822167812 */ /* 0x000fe200078efcff */
[C---:B------:R-:W-:Y:S01]  /*07f0*/  IMAD R164, R171.reuse, 0x9, RZ ;  /* 0x00000009aba47824 */ /* 0x040fe200078e02ff */
[----:B------:R-:W-:Y:S01]  /*0800*/  LOP3.LUT R10, R0, 0x40, RZ, 0xc0, !PT ;  /* 0x00000040000a7812 */ /* 0x000fe200078ec0ff */
[C---:B------:R-:W-:Y:S01]  /*0810*/  IMAD.SHL.U32 R165, R171.reuse, 0x8, RZ ;  /* 0x00000008aba57824 */ /* 0x040fe200078e00ff */
[----:B------:R-:W-:Y:S01]  /*0820*/  ISETP.GE.AND P4, PT, R12, RZ, PT ;  /* 0x000000ff0c00720c */ /* 0x000fe20003f86270 */
[C---:B------:R-:W-:Y:S01]  /*0830*/  IMAD R166, R171.reuse, 0x7, RZ ;  /* 0x00000007aba67824 */ /* 0x040fe200078e02ff */
[C---:B------:R-:W-:Y:S01]  /*0840*/  LOP3.LUT R23, R34.reuse, 0x24, RZ, 0xfc, !PT ;  /* 0x0000002422177812 */ /* 0x040fe200078efcff */
[----:B------:R-:W-:Y:S01]  /*0850*/  IMAD R167, R171, 0x6, RZ ;  /* 0x00000006aba77824 */ /* 0x000fe200078e02ff */
[----:B0-----:R-:W-:Y:S01]  /*0860*/  IADD3 R6, R5, 0xffffffe, RZ ;  /* 0x0ffffffe05067810 */ /* 0x001fe20007ffe0ff */
[C---:B------:R-:W-:Y:S01]  /*0870*/  IMAD R168, R171.reuse, 0x5, RZ ;  /* 0x00000005aba87824 */ /* 0x040fe200078e02ff */
[----:B------:R-:W-:Y:S01]  /*0880*/  SHF.R.S32.HI R5, RZ, 0x1f, R182 ;  /* 0x0000001fff057819 */ /* 0x000fe200000114b6 */
[C---:B------:R-:W-:Y:S01]  /*0890*/  IMAD.SHL.U32 R169, R171.reuse, 0x4, RZ ;  /* 0x00000004aba97824 */ /* 0x040fe200078e00ff */
[----:B------:R0:W1:Y:S01]  /*08a0*/  F2I.FTZ.U32.TRUNC.NTZ R7, R6 ;  /* 0x0000000600077305 */ /* 0x000062000021f000 */
[----:B------:R-:W-:Y:S01]  /*08b0*/  IABS R19, R23 ;  /* 0x0000001700137213 */ /* 0x000fe20000000000 */
[----:B------:R-:W-:Y:S01]  /*08c0*/  IMAD R170, R171, 0x3, RZ ;  /* 0x00000003abaa7824 */ /* 0x000fe200078e02ff */
[----:B------:R-:W-:Y:S01]  /*08d0*/  LEA.HI R182, R5, R182, RZ, 0x5 ;  /* 0x000000b605b67211 */ /* 0x000fe200078f28ff */
[----:B------:R-:W-:Y:S01]  /*08e0*/  CS2R R120, SRZ ;  /* 0x0000000000787805 */ /* 0x000fe2000001ff00 */
[----:B------:R-:W-:Y:S01]  /*08f0*/  IABS R35, c[0x0][0x178] ;  /* 0x00005e0000237a13 */ /* 0x000fe20000000000 */
[----:B------:R-:W-:Y:S01]  /*0900*/  CS2R R122, SRZ ;  /* 0x00000000007a7805 */ /* 0x000fe2000001ff00 */
[C---:B------:R-:W-:Y:S01]  /*0910*/  LOP3.LUT R24, R34.reuse, 0x20, RZ, 0xfc, !PT ;  /* 0x0000002022187812 */ /* 0x040fe200078efcff */
[----:B------:R-:W-:Y:S01]  /*0920*/  CS2R R116, SRZ ;  /* 0x0000000000747805 */ /* 0x000fe2000001ff00 */
[----:B0-----:R-:W-:Y:S01]  /*0930*/  IMAD.MOV.U32 R6, RZ, RZ, RZ ;  /* 0x000000ffff067224 */ /* 0x001fe200078e00ff */
[----:B------:R-:W0:Y:S01]  /*0940*/  I2F.RP R20, R35 ;  /* 0x0000002300147306 */ /* 0x000e220000209400 */
[C---:B------:R-:W-:Y:S01]  /*0950*/  LOP3.LUT R36, R34.reuse, 0x18, RZ, 0xfc, !PT ;  /* 0x0000001822247812 */ /* 0x040fe200078efcff */
[----:B------:R-:W-:Y:S01]  /*0960*/  CS2R R118, SRZ ;  /* 0x0000000000767805 */ /* 0x000fe2000001ff00 */
[C---:B------:R-:W-:Y:S01]  /*0970*/  LOP3.LUT R38, R34.reuse, 0x10, RZ, 0xfc, !PT ;  /* 0x0000001022267812 */ /* 0x040fe200078efcff */
[----:B------:R-:W-:Y:S01]  /*0980*/  CS2R R112, SRZ ;  /* 0x0000000000707805 */ /* 0x000fe2000001ff00 */
[----:B------:R-:W-:Y:S01]  /*0990*/  IABS R21, R36 ;  /* 0x0000002400157213 */ /* 0x000fe20000000000 */
[--C-:B-1----:R-:W-:Y:S01]  /*09a0*/  IMAD.MOV R11, RZ, RZ, -R7.reuse ;  /* 0x000000ffff0b7224 */ /* 0x102fe200078e0a07 */
[----:B------:R-:W-:Y:S01]  /*09b0*/  LOP3.LUT R39, R34, 0xc, RZ, 0xfc, !PT ;  /* 0x0000000c22277812 */ /* 0x000fe200078efcff */
[----:B------:R-:W-:Y:S01]  /*09c0*/  CS2R R114, SRZ ;  /* 0x0000000000727805 */ /* 0x000fe2000001ff00 */
[----:B------:R-:W-:Y:S01]  /*09d0*/  IABS R33, R34 ;  /* 0x0000002200217213 */ /* 0x000fe20000000000 */
[----:B------:R-:W-:Y:S01]  /*09e0*/  IMAD R11, R11, R32, RZ ;  /* 0x000000200b0b7224 */ /* 0x000fe200078e02ff */
[----:B------:R-:W-:Y:S01]  /*09f0*/  IABS R25, R39 ;  /* 0x0000002700197213 */ /* 0x000fe20000000000 */
[----:B------:R-:W-:Y:S01]  /*0a00*/  CS2R R108, SRZ ;  /* 0x00000000006c7805 */ /* 0x000fe2000001ff00 */
[----:B------:R-:W-:Y:S01]  /*0a10*/  IABS R44, R4 ;  /* 0x00000004002c7213 */ /* 0x000fe20000000000 */
[----:B------:R-:W-:Y:S01]  /*0a20*/  IMAD.HI.U32 R6, R7, R11, R6 ;  /* 0x0000000b07067227 */ /* 0x000fe200078e0006 */
[----:B------:R-:W-:Y:S01]  /*0a30*/  LOP3.LUT R11, R27, 0x10, RZ, 0xc0, !PT ;  /* 0x000000101b0b7812 */ /* 0x000fe200078ec0ff */
[----:B0-----:R-:W0:Y:S01]  /*0a40*/  MUFU.RCP R20, R20 ;  /* 0x0000001400147308 */ /* 0x001e220000001000 */
[----:B------:R-:W-:Y:S01]  /*0a50*/  CS2R R110, SRZ ;  /* 0x00000000006e7805 */ /* 0x000fe2000001ff00 */
[----:B------:R-:W-:Y:S01]  /*0a60*/  CS2R R88, SRZ ;  /* 0x0000000000587805 */ /* 0x000fe2000001ff00 */
[----:B------:R-:W-:Y:S01]  /*0a70*/  LEA.HI R28, R10, R11, RZ, 0x1f ;  /* 0x0000000b0a1c7211 */ /* 0x000fe200078ff8ff */
[C---:B------:R-:W-:Y:S01]  /*0a80*/  IMAD.HI.U32 R7, R6.reuse, R15, RZ ;  /* 0x0000000f06077227 */ /* 0x040fe200078e00ff */
[----:B------:R-:W-:Y:S01]  /*0a90*/  CS2R R90, SRZ ;  /* 0x00000000005a7805 */ /* 0x000fe2000001ff00 */
[----:B------:R-:W-:Y:S01]  /*0aa0*/  CS2R R84, SRZ ;  /* 0x0000000000547805 */ /* 0x000fe2000001ff00 */
[----:B------:R-:W-:Y:S01]  /*0ab0*/  CS2R R86, SRZ ;  /* 0x0000000000567805 */ /* 0x000fe2000001ff00 */
[C---:B------:R-:W-:Y:S01]  /*0ac0*/  IMAD.HI.U32 R5, R6.reuse, R13, RZ ;  /* 0x0000000d06057227 */ /* 0x040fe200078e00ff */
[----:B------:R-:W-:Y:S01]  /*0ad0*/  CS2R R80, SRZ ;  /* 0x0000000000507805 */ /* 0x000fe2000001ff00 */
[----:B------:R-:W-:Y:S01]  /*0ae0*/  CS2R R82, SRZ ;  /* 0x0000000000527805 */ /* 0x000fe2000001ff00 */
[----:B------:R-:W-:Y:S01]  /*0af0*/  CS2R R76, SRZ ;  /* 0x00000000004c7805 */ /* 0x000fe2000001ff00 */
[----:B------:R-:W-:Y:S01]  /*0b00*/  IMAD.HI.U32 R8, R6, R17, RZ ;  /* 0x0000001106087227 */ /* 0x000fe200078e00ff */
[----:B------:R-:W-:Y:S01]  /*0b10*/  CS2R R78, SRZ ;  /* 0x00000000004e7805 */ /* 0x000fe2000001ff00 */
[----:B------:R-:W-:Y:S01]  /*0b20*/  CS2R R104, SRZ ;  /* 0x0000000000687805 */ /* 0x000fe2000001ff00 */
[----:B------:R-:W-:Y:S01]  /*0b30*/  CS2R R106, SRZ ;  /* 0x00000000006a7805 */ /* 0x000fe2000001ff00 */
[----:B------:R-:W-:Y:S01]  /*0b40*/  IMAD.MOV R7, RZ, RZ, -R7 ;  /* 0x000000ffff077224 */ /* 0x000fe200078e0a07 */
[----:B------:R-:W-:Y:S01]  /*0b50*/  CS2R R100, SRZ ;  /* 0x0000000000647805 */ /* 0x000fe2000001ff00 */
[----:B------:R-:W-:Y:S01]  /*0b60*/  IMAD.MOV R5, RZ, RZ, -R5 ;  /* 0x000000ffff057224 */ /* 0x000fe200078e0a05 */
[----:B------:R-:W-:Y:S01]  /*0b70*/  CS2R R102, SRZ ;  /* 0x0000000000667805 */ /* 0x000fe2000001ff00 */
[----:B------:R-:W-:Y:S01]  /*0b80*/  IMAD.MOV R9, RZ, RZ, -R8 ;  /* 0x000000ffff097224 */ /* 0x000fe200078e0a08 */
[----:B------:R-:W-:Y:S01]  /*0b90*/  LOP3.LUT R8, R34, 0x30, RZ, 0xfc, !PT ;  /* 0x0000003022087812 */ /* 0x000fe200078efcff */
[C---:B------:R-:W-:Y:S01]  /*0ba0*/  IMAD R7, R32.reuse, R7, R15 ;  /* 0x0000000720077224 */ /* 0x040fe200078e020f */
[----:B------:R-:W-:Y:S01]  /*0bb0*/  IABS R15, R18 ;  /* 0x00000012000f7213 */ /* 0x000fe20000000000 */
[C---:B------:R-:W-:Y:S01]  /*0bc0*/  IMAD R5, R32.reuse, R5, R13 ;  /* 0x0000000520057224 */ /* 0x040fe200078e020d */
[----:B------:R-:W-:Y:S01]  /*0bd0*/  IABS R13, R8 ;  /* 0x00000008000d7213 */ /* 0x000fe20000000000 */
[----:B------:R-:W-:Y:S01]  /*0be0*/  IMAD R9, R32, R9, R17 ;  /* 0x0000000920097224 */ /* 0x000fe200078e0211 */
[----:B------:R-:W-:Y:S01]  /*0bf0*/  IABS R17, R22 ;  /* 0x0000001600117213 */ /* 0x000fe20000000000 */
[----:B------:R-:W-:Y:S01]  /*0c00*/  IMAD.HI.U32 R10, R6, R15, RZ ;  /* 0x0000000f060a7227 */ /* 0x000fe200078e00ff */
[----:B------:R-:W-:Y:S01]  /*0c10*/  ISETP.GT.U32.AND P5, PT, R32, R7, PT ;  /* 0x000000072000720c */ /* 0x000fe20003fa4070 */
[----:B------:R-:W-:Y:S01]  /*0c20*/  CS2R R96, SRZ ;  /* 0x0000000000607805 */ /* 0x000fe2000001ff00 */
[----:B------:R-:W-:Y:S01]  /*0c30*/  ISETP.GE.AND P3, PT, R8, RZ, PT ;  /* 0x000000ff0800720c */ /* 0x000fe20003f66270 */
[----:B------:R-:W-:Y:S01]  /*0c40*/  IMAD.HI.U32 R8, R6, R13, RZ ;  /* 0x0000000d06087227 */ /* 0x000fe200078e00ff */
[C---:B------:R-:W-:Y:S01]  /*0c50*/  ISETP.GT.U32.AND P6, PT, R32.reuse, R9, PT ;  /* 0x000000092000720c */ /* 0x040fe20003fc4070 */
[----:B------:R-:W-:Y:S01]  /*0c60*/  CS2R R98, SRZ ;  /* 0x0000000000627805 */ /* 0x000fe2000001ff00 */
[----:B------:R-:W-:Y:S01]  /*0c70*/  ISETP.GT.U32.AND P2, PT, R32, R5, PT ;  /* 0x000000052000720c */ /* 0x000fe20003f44070 */
        /* <DEDUP_REMOVED lines=9> */
[----:B------:R-:W-:Y:S01]  /*0d10*/  CS2R R70, SRZ ;  /* 0x0000000000467805 */ /* 0x000fe2000001ff00 */
[C---:B------:R-:W-:Y:S01]  /*0d20*/  IMAD R11, R32.reuse, R12, R13 ;  /* 0x0000000c200b7224 */ /* 0x040fe200078e020d */
[----:B------:R-:W-:Y:S01]  /*0d30*/  CS2R R64, SRZ ;  /* 0x0000000000407805 */ /* 0x000fe2000001ff00 */
[C---:B------:R-:W-:Y:S01]  /*0d40*/  IMAD R13, R32.reuse, R10, R15 ;  /* 0x0000000a200d7224 */ /* 0x040fe200078e020f */
[----:B------:R-:W-:Y:S01]  /*0d50*/  CS2R R66, SRZ ;  /* 0x0000000000427805 */ /* 0x000fe2000001ff00 */
[----:B------:R-:W-:Y:S01]  /*0d60*/  @!P5 IMAD.IADD R7, R7, 0x1, -R32 ;  /* 0x000000010707d824 */ /* 0x000fe200078e0a20 */
[----:B------:R-:W-:Y:S01]  /*0d70*/  SHF.R.S32.HI R182, RZ, 0x5, R182 ;  /* 0x00000005ffb67819 */ /* 0x000fe200000114b6 */
[--C-:B------:R-:W-:Y:S01]  /*0d80*/  @!P6 IMAD.IADD R9, R9, 0x1, -R32.reuse ;  /* 0x000000010909e824 */ /* 0x100fe200078e0a20 */
[C---:B------:R-:W-:Y:S01]  /*0d90*/  ISETP.GT.U32.AND P5, PT, R32.reuse, R13, PT ;  /* 0x0000000d2000720c */ /* 0x040fe20003fa4070 */
[----:B------:R-:W-:Y:S01]  /*0da0*/  @!P2 IMAD.IADD R5, R5, 0x1, -R32 ;  /* 0x000000010505a824 */ /* 0x000fe200078e0a20 */
[----:B------:R-:W-:Y:S01]  /*0db0*/  ISETP.GT.U32.AND P6, PT, R32, R7, PT ;  /* 0x000000072000720c */ /* 0x000fe20003fc4070 */
[----:B------:R-:W-:-:S03]  /*0dc0*/  IMAD.HI.U32 R8, R6, R19, RZ ;  /* 0x0000001306087227 */ /* 0x000fc600078e00ff */
[C---:B------:R-:W-:Y:S01]  /*0dd0*/  ISETP.GT.U32.AND P2, PT, R32.reuse, R5, PT ;  /* 0x000000052000720c */ /* 0x040fe20003f44070 */
[----:B------:R-:W-:Y:S02]  /*0de0*/  IMAD.MOV R8, RZ, RZ, -R8 ;  /* 0x000000ffff087224 */ /* 0x000fe400078e0a08 */
[C---:B------:R-:W-:Y:S01]  /*0df0*/  IMAD R14, R32.reuse, R14, R17 ;  /* 0x0000000e200e7224 */ /* 0x040fe200078e0211 */
[----:B------:R-:W-:Y:S01]  /*0e00*/  IABS R17, R24 ;  /* 0x0000001800117213 */ /* 0x000fe20000000000 */
[----:B------:R-:W-:Y:S01]  /*0e10*/  IMAD R15, R32, R8, R19 ;  /* 0x00000008200f7224 */ /* 0x000fe200078e0213 */
[----:B------:R-:W-:Y:S01]  /*0e20*/  IADD3 R8, R16, 0x1c, RZ ;  /* 0x0000001c10087810 */ /* 0x000fe20007ffe0ff */
[--C-:B------:R-:W-:Y:S01]  /*0e30*/  @!P5 IMAD.IADD R13, R13, 0x1, -R32.reuse ;  /* 0x000000010d0dd824 */ /* 0x100fe200078e0a20 */
[----:B------:R-:W-:Y:S01]  /*0e40*/  ISETP.GT.U32.AND P5, PT, R32, R9, PT ;  /* 0x000000092000720c */ /* 0x000fe20003fa4070 */
[----:B------:R-:W-:Y:S01]  /*0e50*/  @!P6 IMAD.IADD R7, R7, 0x1, -R32 ;  /* 0x000000010707e824 */ /* 0x000fe200078e0a20 */
[----:B------:R-:W-:Y:S01]  /*0e60*/  IABS R19, R8 ;  /* 0x0000000800137213 */ /* 0x000fe20000000000 */
[----:B------:R-:W-:Y:S01]  /*0e70*/  IMAD.HI.U32 R12, R6, R17, RZ ;  /* 0x00000011060c7227 */ /* 0x000fe200078e00ff */
[----:B------:R-:W-:-:S03]  /*0e80*/  ISETP.GT.U32.AND P6, PT, R32, R13, PT ;  /* 0x0000000d2000720c */ /* 0x000fc60003fc4070 */
[----:B------:R-:W-:Y:S02]  /*0e90*/  IMAD.MOV.U32 R10, RZ, RZ, R7 ;  /* 0x000000ffff0a7224 */ /* 0x000fe400078e0007 */
[----:B------:R-:W-:Y:S01]  /*0ea0*/  @!P2 IMAD.IADD R5, R5, 0x1, -R32 ;  /* 0x000000010505a824 */ /* 0x000fe200078e0a20 */
[C---:B------:R-:W-:Y:S01]  /*0eb0*/  ISETP.GT.U32.AND P2, PT, R32.reuse, R11, PT ;  /* 0x0000000b2000720c */ /* 0x040fe20003f44070 */
[----:B------:R-:W-:Y:S01]  /*0ec0*/  @!P0 IMAD.MOV R10, RZ, RZ, -R10 ;  /* 0x000000ffff0a8224 */ /* 0x000fe200078e0a0a */
[C---:B------:R-:W-:Y:S01]  /*0ed0*/  ISETP.GT.U32.AND P0, PT, R32.reuse, R14, PT ;  /* 0x0000000e2000720c */ /* 0x040fe20003f04070 */
[----:B------:R-:W-:Y:S01]  /*0ee0*/  @!P5 IMAD.IADD R9, R9, 0x1, -R32 ;  /* 0x000000010909d824 */ /* 0x000fe200078e0a20 */
[----:B------:R-:W-:Y:S01]  /*0ef0*/  ISETP.GT.U32.AND P5, PT, R32, R15, PT ;  /* 0x0000000f2000720c */ /* 0x000fe20003fa4070 */
[----:B------:R-:W-:Y:S02]  /*0f00*/  IMAD.MOV R12, RZ, RZ, -R12 ;  /* 0x000000ffff0c7224 */ /* 0x000fe400078e0a0c */
[----:B------:R-:W-:-:S02]  /*0f10*/  @!P6 IMAD.IADD R13, R13, 0x1, -R32 ;  /* 0x000000010d0de824 */ /* 0x000fc400078e0a20 */
[----:B------:R-:W-:Y:S02]  /*0f20*/  IMAD R16, R32, R12, R17 ;  /* 0x0000000c20107224 */ /* 0x000fe400078e0211 */
[----:B------:R-:W-:-:S03]  /*0f30*/  IMAD.HI.U32 R7, R6, R21, RZ ;  /* 0x0000001506077227 */ /* 0x000fc600078e00ff */
[----:B------:R-:W-:Y:S01]  /*0f40*/  ISETP.GT.U32.AND P6, PT, R32, R16, PT ;  /* 0x000000102000720c */ /* 0x000fe20003fc4070 */
[--C-:B------:R-:W-:Y:S01]  /*0f50*/  @!P2 IMAD.IADD R11, R11, 0x1, -R32.reuse ;  /* 0x000000010b0ba824 */ /* 0x100fe200078e0a20 */
[----:B------:R-:W-:Y:S01]  /*0f60*/  ISETP.GE.AND P2, PT, R8, RZ, PT ;  /* 0x000000ff0800720c */ /* 0x000fe20003f46270 */
[----:B------:R-:W-:Y:S01]  /*0f70*/  @!P0 IMAD.IADD R14, R14, 0x1, -R32 ;  /* 0x000000010e0e8824 */ /* 0x000fe200078e0a20 */
[----:B------:R-:W-:Y:S01]  /*0f80*/  ISETP.GE.AND P0, PT, R22, RZ, PT ;  /* 0x000000ff1600720c */ /* 0x000fe20003f06270 */
[----:B------:R-:W-:Y:S02]  /*0f90*/  IMAD.MOV.U32 R8, RZ, RZ, R5 ;  /* 0x000000ffff087224 */ /* 0x000fe400078e0005 */
[----:B------:R-:W-:-:S04]  /*0fa0*/  IMAD.HI.U32 R5, R6, R19, RZ ;  /* 0x0000001306057227 */ /* 0x000fc800078e00ff */
[----:B------:R-:W-:Y:S01]  /*0fb0*/  @!P5 IMAD.IADD R15, R15, 0x1, -R32 ;  /* 0x000000010f0fd824 */ /* 0x000fe200078e0a20 */
[C---:B------:R-:W-:Y:S01]  /*0fc0*/  ISETP.GT.U32.AND P5, PT, R32.reuse, R14, PT ;  /* 0x0000000e2000720c */ /* 0x040fe20003fa4070 */
[----:B------:R-:W-:Y:S01]  /*0fd0*/  @!P1 IMAD.MOV R8, RZ, RZ, -R8 ;  /* 0x000000ffff089224 */ /* 0x000fe200078e0a08 */
[C---:B------:R-:W-:Y:S01]  /*0fe0*/  ISETP.GT.U32.AND P1, PT, R32.reuse, R11, PT ;  /* 0x0000000b2000720c */ /* 0x040fe20003f24070 */
[----:B------:R-:W-:Y:S02]  /*0ff0*/  IMAD.MOV R5, RZ, RZ, -R5 ;  /* 0x000000ffff057224 */ /* 0x000fe400078e0a05 */
[----:B------:R-:W-:Y:S02]  /*1000*/  IMAD.MOV.U32 R12, RZ, RZ, R9 ;  /* 0x000000ffff0c7224 */ /* 0x000fe400078e0009 */
[----:B------:R-:W-:Y:S01]  /*1010*/  IMAD R17, R32, R5, R19 ;  /* 0x0000000520117224 */ /* 0x000fe200078e0213 */
[----:B------:R-:W-:Y:S01]  /*1020*/  LOP3.LUT R19, R34, 0x14, RZ, 0xfc, !PT ;  /* 0x0000001422137812 */ /* 0x000fe200078efcff */
[----:B------:R-:W-:-:S02]  /*1030*/  IMAD.MOV R7, RZ, RZ, -R7 ;  /* 0x000000ffff077224 */ /* 0x000fc400078e0a07 */
[--C-:B------:R-:W-:Y:S01]  /*1040*/  @!P6 IMAD.IADD R16, R16, 0x1, -R32.reuse ;  /* 0x000000011010e824 */ /* 0x100fe200078e0a20 */
[----:B------:R-:W-:Y:S01]  /*1050*/  IABS R9, R19 ;  /* 0x0000001300097213 */ /* 0x000fe20000000000 */
[--C-:B------:R-:W-:Y:S01]  /*1060*/  @!P5 IMAD.IADD R14, R14, 0x1, -R32.reuse ;  /* 0x000000010e0ed824 */ /* 0x100fe200078e0a20 */
[----:B------:R-:W-:Y:S01]  /*1070*/  ISETP.GT.U32.AND P5, PT, R32, R17, PT ;  /* 0x000000112000720c */ /* 0x000fe20003fa4070 */
[----:B------:R-:W-:Y:S01]  /*1080*/  @!P1 IMAD.IADD R11, R11, 0x1, -R32 ;  /* 0x000000010b0b9824 */ /* 0x000fe200078e0a20 */
[----:B------:R-:W-:Y:S01]  /*1090*/  ISETP.GE.AND P1, PT, R18, RZ, PT ;  /* 0x000000ff1200720c */ /* 0x000fe20003f26270 */
[----:B------:R-:W-:Y:S01]  /*10a0*/  IMAD.HI.U32 R5, R6, R9, RZ ;  /* 0x0000000906057227 */ /* 0x000fe200078e00ff */
[----:B------:R-:W-:-:S03]  /*10b0*/  ISETP.GT.U32.AND P6, PT, R32, R15, PT ;  /* 0x0000000f2000720c */ /* 0x000fc60003fc4070 */
[----:B------:R-:W-:Y:S01]  /*10c0*/  IMAD R18, R32, R7, R21 ;  /* 0x0000000720127224 */ /* 0x000fe200078e0215 */
[----:B0-----:R-:W-:Y:S01]  /*10d0*/  IADD3 R7, R20, 0xffffffe, RZ ;  /* 0x0ffffffe14077810 */ /* 0x001fe20007ffe0ff */
[----:B------:R-:W-:Y:S01]  /*10e0*/  IMAD.MOV R20, RZ, RZ, -R5 ;  /* 0x000000ffff147224 */ /* 0x000fe200078e0a05 */
[----:B------:R-:W-:Y:S01]  /*10f0*/  IABS R21, R38 ;  /* 0x0000002600157213 */ /* 0x000fe20000000000 */
[----:B------:R-:W-:Y:S01]  /*1100*/  @!P4 IMAD.MOV R12, RZ, RZ, -R12 ;  /* 0x000000ffff0cc224 */ /* 0x000fe200078e0a0c */
[C---:B------:R-:W-:Y:S01]  /*1110*/  ISETP.GT.U32.AND P4, PT, R32.reuse, R16, PT ;  /* 0x000000102000720c */ /* 0x040fe20003f84070 */
[----:B------:R-:W-:Y:S01]  /*1120*/  IMAD R9, R32, R20, R9 ;  /* 0x0000001420097224 */ /* 0x000fe200078e0209 */
[----:B------:R-:W0:Y:S01]  /*1130*/  F2I.FTZ.U32.TRUNC.NTZ R7, R7 ;  /* 0x0000000700077305 */ /* 0x000e22000021f000 */
[----:B------:R-:W-:Y:S02]  /*1140*/  @!P5 IMAD.IADD R17, R17, 0x1, -R32 ;  /* 0x000000011111d824 */ /* 0x000fe400078e0a20 */
[----:B------:R-:W-:Y:S01]  /*1150*/  IMAD.HI.U32 R5, R6, R21, RZ ;  /* 0x0000001506057227 */ /* 0x000fe200078e00ff */
[----:B------:R-:W-:-:S03]  /*1160*/  ISETP.GT.U32.AND P5, PT, R32, R9, PT ;  /* 0x000000092000720c */ /* 0x000fc60003fa4070 */
[----:B------:R-:W-:Y:S02]  /*1170*/  IMAD.MOV R5, RZ, RZ, -R5 ;  /* 0x000000ffff057224 */ /* 0x000fe400078e0a05 */
[----:B------:R-:W-:Y:S01]  /*1180*/  @!P6 IMAD.IADD R15, R15, 0x1, -R32 ;  /* 0x000000010f0fe824 */ /* 0x000fe200078e0a20 */
[----:B------:R-:W-:Y:S01]  /*1190*/  ISETP.GT.U32.AND P6, PT, R32, R18, PT ;  /* 0x000000122000720c */ /* 0x000fe20003fc4070 */
[----:B------:R-:W-:-:S04]  /*11a0*/  IMAD.HI.U32 R20, R6, R25, RZ ;  /* 0x0000001906147227 */ /* 0x000fc800078e00ff */
[----:B------:R-:W-:Y:S02]  /*11b0*/  IMAD R21, R32, R5, R21 ;  /* 0x0000000520157224 */ /* 0x000fe400078e0215 */
[----:B------:R-:W-:Y:S01]  /*11c0*/  IMAD.MOV R22, RZ, RZ, -R20 ;  /* 0x000000ffff167224 */ /* 0x000fe200078e0a14 */
[----:B------:R-:W-:Y:S01]  /*11d0*/  LOP3.LUT R20, R34, 0x4, RZ, 0xfc, !PT ;  /* 0x0000000422147812 */ /* 0x000fe200078efcff */
[--C-:B------:R-:W-:Y:S01]  /*11e0*/  @!P5 IMAD.IADD R9, R9, 0x1, -R32.reuse ;  /* 0x000000010909d824 */ /* 0x100fe200078e0a20 */
[----:B------:R-:W-:Y:S01]  /*11f0*/  ISETP.GT.U32.AND P5, PT, R32, R21, PT ;  /* 0x000000152000720c */ /* 0x000fe20003fa4070 */
[--C-:B------:R-:W-:Y:S01]  /*1200*/  @!P4 IMAD.IADD R16, R16, 0x1, -R32.reuse ;  /* 0x000000011010c824 */ /* 0x100fe200078e0a20 */
[----:B------:R-:W-:Y:S01]  /*1210*/  ISETP.GE.AND P4, PT, R23, RZ, PT ;  /* 0x000000ff1700720c */ /* 0x000fe20003f86270 */
[----:B------:R-:W-:Y:S01]  /*1220*/  @!P6 IMAD.IADD R18, R18, 0x1, -R32 ;  /* 0x000000011212e824 */ /* 0x000fe200078e0a20 */
[----:B------:R-:W-:Y:S01]  /*1230*/  IABS R31, R20 ;  /* 0x00000014001f7213 */ /* 0x000fe20000000000 */
[----:B0-----:R-:W-:Y:S01]  /*1240*/  IMAD.MOV R26, RZ, RZ, -R7 ;  /* 0x000000ffff1a7224 */ /* 0x001fe200078e0a07 */
[----:B------:R-:W-:Y:S01]  /*1250*/  LOP3.LUT R23, R34, 0x8, RZ, 0xfc, !PT ;  /* 0x0000000822177812 */ /* 0x000fe200078efcff */
[----:B------:R-:W-:Y:S01]  /*1260*/  @!P3 IMAD.MOV R11, RZ, RZ, -R11 ;  /* 0x000000ffff0bb224 */ /* 0x000fe200078e0a0b */
[----:B------:R-:W-:Y:S01]  /*1270*/  ISETP.GE.AND P6, PT, R24, RZ, PT ;  /* 0x000000ff1800720c */ /* 0x000fe20003fc6270 */
[----:B------:R-:W-:Y:S01]  /*1280*/  IMAD R22, R32, R22, R25 ;  /* 0x0000001620167224 */ /* 0x000fe200078e0219 */
[----:B------:R-:W-:Y:S01]  /*1290*/  IABS R29, R23 ;  /* 0x00000017001d7213 */ /* 0x000fe20000000000 */
[----:B------:R-:W-:Y:S01]  /*12a0*/  IMAD.HI.U32 R24, R6, R31, RZ ;  /* 0x0000001f06187227 */ /* 0x000fe200078e00ff */
[----:B------:R-:W-:-:S03]  /*12b0*/  ISETP.GT.U32.AND P3, PT, R32, R17, PT ;  /* 0x000000112000720c */ /* 0x000fc60003f64070 */
[----:B------:R-:W-:Y:S01]  /*12c0*/  @!P0 IMAD.MOV R14, RZ, RZ, -R14 ;  /* 0x000000ffff0e8224 */ /* 0x000fe200078e0a0e */
[----:B------:R-:W-:Y:S01]  /*12d0*/  ISETP.GT.U32.AND P0, PT, R32, R9, PT ;  /* 0x000000092000720c */ /* 0x000fe20003f04070 */
[----:B------:R-:W-:-:S04]  /*12e0*/  IMAD.HI.U32 R25, R6, R33, RZ ;  /* 0x0000002106197227 */ /* 0x000fc800078e00ff */
[----:B------:R-:W-:Y:S02]  /*12f0*/  IMAD R37, R26, R35, RZ ;  /* 0x000000231a257224 */ /* 0x000fe400078e02ff */
[----:B------:R-:W-:Y:S01]  /*1300*/  @!P1 IMAD.MOV R13, RZ, RZ, -R13 ;  /* 0x000000ffff0d9224 */ /* 0x000fe200078e0a0d */
[----:B------:R-:W-:Y:S01]  /*1310*/  ISETP.GT.U32.AND P1, PT, R32, R18, PT ;  /* 0x000000122000720c */ /* 0x000fe20003f24070 */
[----:B------:R-:W-:Y:S02]  /*1320*/  IMAD.MOV R26, RZ, RZ, -R24 ;  /* 0x000000ffff1a7224 */ /* 0x000fe400078e0a18 */
[----:B------:R-:W-:-:S04]  /*1330*/  IMAD.HI.U32 R5, R6, R29, RZ ;  /* 0x0000001d06057227 */ /* 0x000fc800078e00ff */
[----:B------:R-:W-:Y:S02]  /*1340*/  IMAD.MOV R30, RZ, RZ, -R25 ;  /* 0x000000ffff1e7224 */ /* 0x000fe400078e0a19 */
[----:B------:R-:W-:Y:S01]  /*1350*/  @!P5 IMAD.IADD R21, R21, 0x1, -R32 ;  /* 0x000000011515d824 */ /* 0x000fe200078e0a20 */
[C---:B------:R-:W-:Y:S01]  /*1360*/  ISETP.GT.U32.AND P5, PT, R32.reuse, R22, PT ;  /* 0x000000162000720c */ /* 0x040fe20003fa4070 */
[C---:B------:R-:W-:Y:S02]  /*1370*/  IMAD R25, R32.reuse, R26, R31 ;  /* 0x0000001a20197224 */ /* 0x040fe400078e021f */
[----:B------:R-:W-:Y:S02]  /*1380*/  IMAD.MOV R5, RZ, RZ, -R5 ;  /* 0x000000ffff057224 */ /* 0x000fe400078e0a05 */
[C---:B------:R-:W-:Y:S02]  /*1390*/  IMAD R26, R32.reuse, R30, R33 ;  /* 0x0000001e201a7224 */ /* 0x040fe400078e0221 */
[C---:B------:R-:W-:Y:S01]  /*13a0*/  IMAD R24, R32.reuse, R5, R29 ;  /* 0x0000000520187224 */ /* 0x040fe200078e021d */
[----:B------:R-:W-:Y:S01]  /*13b0*/  SHF.R.S32.HI R29, RZ, 0x6, R0 ;  /* 0x00000006ff1d7819 */ /* 0x000fe20000011400 */
[--C-:B------:R-:W-:Y:S01]  /*13c0*/  @!P3 IMAD.IADD R17, R17, 0x1, -R32.reuse ;  /* 0x000000011111b824 */ /* 0x100fe200078e0a20 */
[C---:B------:R-:W-:Y:S01]  /*13d0*/  ISETP.GT.U32.AND P3, PT, R32.reuse, R26, PT ;  /* 0x0000001a2000720c */ /* 0x040fe20003f64070 */
[----:B------:R-:W-:Y:S01]  /*13e0*/  @!P0 IMAD.IADD R9, R9, 0x1, -R32 ;  /* 0x0000000109098824 */ /* 0x000fe200078e0a20 */
[----:B------:R-:W-:Y:S01]  /*13f0*/  ISETP.GT.U32.AND P0, PT, R32, R25, PT ;  /* 0x000000192000720c */ /* 0x000fe20003f04070 */
[----:B------:R-:W-:-:S02]  /*1400*/  IMAD.MOV.U32 R6, RZ, RZ, RZ ;  /* 0x000000ffff067224 */ /* 0x000fc400078e00ff */
[----:B------:R-:W-:Y:S01]  /*1410*/  @!P1 IMAD.IADD R18, R18, 0x1, -R32 ;  /* 0x0000000112129824 */ /* 0x000fe200078e0a20 */
[----:B------:R-:W-:Y:S01]  /*1420*/  ISETP.GT.U32.AND P1, PT, R32, R24, PT ;  /* 0x000000182000720c */ /* 0x000fe20003f24070 */
[----:B------:R-:W-:Y:S01]  /*1430*/  IMAD.HI.U32 R6, R7, R37, R6 ;  /* 0x0000002507067227 */ /* 0x000fe200078e0006 */
[----:B------:R-:W-:-:S03]  /*1440*/  LOP3.LUT R7, R0, 0x7, RZ, 0xc0, !PT ;  /* 0x0000000700077812 */ /* 0x000fc600078ec0ff */
[----:B------:R-:W-:Y:S02]  /*1450*/  @!P5 IMAD.IADD R22, R22, 0x1, -R32 ;  /* 0x000000011616d824 */ /* 0x000fe400078e0a20 */
[----:B------:R-:W-:-:S03]  /*1460*/  IMAD.HI.U32 R6, R6, R44, RZ ;  /* 0x0000002c06067227 */ /* 0x000fc600078e00ff */
[----:B------:R-:W-:Y:S01]  /*1470*/  ISETP.GT.U32.AND P5, PT, R32, R22, PT ;  /* 0x000000162000720c */ /* 0x000fe20003fa4070 */
[--C-:B------:R-:W-:Y:S01]  /*1480*/  @!P3 IMAD.IADD R26, R26, 0x1, -R32.reuse ;  /* 0x000000011a1ab824 */ /* 0x100fe200078e0a20 */
[----:B------:R-:W-:Y:S01]  /*1490*/  ISETP.GE.AND P3, PT, R36, RZ, PT ;  /* 0x000000ff2400720c */ /* 0x000fe20003f66270 */
[----:B------:R-:W-:Y:S02]  /*14a0*/  @!P0 IMAD.IADD R25, R25, 0x1, -R32 ;  /* 0x0000000119198824 */ /* 0x000fe400078e0a20 */
[----:B------:R-:W-:Y:S02]  /*14b0*/  IMAD.MOV R6, RZ, RZ, -R6 ;  /* 0x000000ffff067224 */ /* 0x000fe400078e0a06 */
[----:B------:R-:W-:Y:S01]  /*14c0*/  @!P1 IMAD.IADD R24, R24, 0x1, -R32 ;  /* 0x0000000118189824 */ /* 0x000fe200078e0a20 */
[C---:B------:R-:W-:Y:S01]  /*14d0*/  ISETP.GT.U32.AND P1, PT, R32.reuse, R26, PT ;  /* 0x0000001a2000720c */ /* 0x040fe20003f24070 */
[C---:B------:R-:W-:Y:S01]  /*14e0*/  IMAD R44, R35.reuse, R6, R44 ;  /* 0x00000006232c7224 */ /* 0x040fe200078e022c */
[C---:B------:R-:W-:Y:S01]  /*14f0*/  ISETP.GT.U32.AND P0, PT, R32.reuse, R25, PT ;  /* 0x000000192000720c */ /* 0x040fe20003f04070 */
[----:B------:R-:W-:Y:S01]  /*1500*/  @!P4 IMAD.MOV R15, RZ, RZ, -R15 ;  /* 0x000000ffff0fc224 */ /* 0x000fe200078e0a0f */
[----:B------:R-:W-:Y:S01]  /*1510*/  ISETP.GT.U32.AND P4, PT, R32, R21, PT ;  /* 0x000000152000720c */ /* 0x000fe20003f84070 */
[----:B------:R-:W-:Y:S01]  /*1520*/  @!P5 IMAD.IADD R22, R22, 0x1, -R32 ;  /* 0x000000011616d824 */ /* 0x000fe200078e0a20 */
[----:B------:R-:W-:Y:S01]  /*1530*/  ISETP.GT.U32.AND P5, PT, R35, R44, PT ;  /* 0x0000002c2300720c */ /* 0x000fe20003fa4070 */
[----:B------:R-:W-:Y:S01]  /*1540*/  @!P6 IMAD.MOV R16, RZ, RZ, -R16 ;  /* 0x000000ffff10e224 */ /* 0x000fe200078e0a10 */
[----:B------:R-:W-:Y:S01]  /*1550*/  ISETP.GT.U32.AND P6, PT, R32, R24, PT ;  /* 0x000000182000720c */ /* 0x000fe20003fc4070 */
[----:B------:R-:W-:Y:S01]  /*1560*/  @!P2 IMAD.MOV R17, RZ, RZ, -R17 ;  /* 0x000000ffff11a224 */ /* 0x000fe200078e0a11 */
[----:B------:R-:W-:Y:S01]  /*1570*/  ISETP.GE.AND P2, PT, R19, RZ, PT ;  /* 0x000000ff1300720c */ /* 0x000fe20003f46270 */
[----:B------:R-:W-:-:S02]  /*1580*/  IMAD.SHL.U32 R5, R0, 0x8, RZ ;  /* 0x0000000800057824 */ /* 0x000fc400078e00ff */
[--C-:B------:R-:W-:Y:S01]  /*1590*/  @!P1 IMAD.IADD R26, R26, 0x1, -R32.reuse ;  /* 0x000000011a1a9824 */ /* 0x100fe200078e0a20 */
[----:B------:R-:W-:Y:S01]  /*15a0*/  ISETP.GE.AND P1, PT, R39, RZ, PT ;  /* 0x000000ff2700720c */ /* 0x000fe20003f26270 */
[--C-:B------:R-:W-:Y:S01]  /*15b0*/  @!P0 IMAD.IADD R25, R25, 0x1, -R32.reuse ;  /* 0x0000000119198824 */ /* 0x100fe200078e0a20 */
[----:B------:R-:W-:Y:S01]  /*15c0*/  ISETP.GE.AND P0, PT, R20, RZ, PT ;  /* 0x000000ff1400720c */ /* 0x000fe20003f06270 */
[----:B------:R-:W-:Y:S01]  /*15d0*/  @!P4 IMAD.IADD R21, R21, 0x1, -R32 ;  /* 0x000000011515c824 */ /* 0x000fe200078e0a20 */
[----:B------:R-:W-:Y:S01]  /*15e0*/  LOP3.LUT R30, R5, 0x30, RZ, 0xc0, !PT ;  /* 0x00000030051e7812 */ /* 0x000fe200078ec0ff */
[----:B------:R-:W-:Y:S01]  /*15f0*/  @!P5 IMAD.IADD R44, R44, 0x1, -R35 ;  /* 0x000000012c2cd824 */ /* 0x000fe200078e0a23 */
[----:B------:R-:W-:Y:S01]  /*1600*/  SGXT R5, R29, 0x1 ;  /* 0x000000011d05781a */ /* 0x000fe20000000200 */
[----:B------:R-:W-:Y:S01]  /*1610*/  @!P3 IMAD.MOV R18, RZ, RZ, -R18 ;  /* 0x000000ffff12b224 */ /* 0x000fe200078e0a12 */
[----:B------:R-:W-:Y:S01]  /*1620*/  ISETP.GE.AND P4, PT, R34, RZ, PT ;  /* 0x000000ff2200720c */ /* 0x000fe20003f86270 */
[----:B------:R-:W-:Y:S01]  /*1630*/  @!P6 IMAD.IADD R24, R24, 0x1, -R32 ;  /* 0x000000011818e824 */ /* 0x000fe200078e0a20 */
[----:B------:R-:W-:Y:S01]  /*1640*/  ISETP.GT.U32.AND P5, PT, R35, R44, PT ;  /* 0x0000002c2300720c */ /* 0x000fe20003fa4070 */
[----:B------:R-:W-:Y:S01]  /*1650*/  IMAD.MOV.U32 R20, RZ, RZ, R9 ;  /* 0x000000ffff147224 */ /* 0x000fe200078e0009 */
[----:B------:R-:W-:Y:S01]  /*1660*/  ISETP.GE.AND P3, PT, R38, RZ, PT ;  /* 0x000000ff2600720c */ /* 0x000fe20003f66270 */
[----:B------:R-:W-:Y:S01]  /*1670*/  @!P1 IMAD.MOV R22, RZ, RZ, -R22 ;  /* 0x000000ffff169224 */ /* 0x000fe200078e0a16 */
[----:B------:R-:W-:Y:S01]  /*1680*/  ISETP.GE.AND P1, PT, R4, RZ, PT ;  /* 0x000000ff0400720c */ /* 0x000fe20003f26270 */
[----:B------:R-:W-:Y:S01]  /*1690*/  @!P0 IMAD.MOV R25, RZ, RZ, -R25 ;  /* 0x000000ffff198224 */ /* 0x000fe200078e0a19 */
[----:B------:R-:W-:Y:S01]  /*16a0*/  ISETP.NE.AND P0, PT, RZ, c[0x0][0x178], PT ;  /* 0x00005e00ff007a0c */ /* 0x000fe20003f05270 */
[----:B------:R-:W-:Y:S01]  /*16b0*/  IMAD R30, R7, 0x40, R30 ;  /* 0x00000040071e7824 */ /* 0x000fe200078e021e */
[----:B------:R-:W-:Y:S01]  /*16c0*/  ISETP.GE.AND P6, PT, R23, RZ, PT ;  /* 0x000000ff1700720c */ /* 0x000fe20003fc6270 */
[----:B------:R-:W-:Y:S01]  /*16d0*/  IMAD R7, R7, 0x110, RZ ;  /* 0x0000011007077824 */ /* 0x000fe200078e02ff */
[----:B------:R-:W-:Y:S01]  /*16e0*/  LOP3.LUT R6, R5, 0x90, RZ, 0xc0, !PT ;  /* 0x0000009005067812 */ /* 0x000fe200078ec0ff */
[----:B------:R-:W-:Y:S01]  /*16f0*/  IMAD.SHL.U32 R19, R0, 0x10, RZ ;  /* 0x0000001000137824 */ /* 0x000fe200078e00ff */
[----:B------:R-:W-:Y:S01]  /*1700*/  LOP3.LUT R9, RZ, c[0x0][0x17c], RZ, 0x33, !PT ;  /* 0x00005f00ff097a12 */ /* 0x000fe200078e33ff */
[----:B------:R-:W-:Y:S01]  /*1710*/  @!P5 IMAD.IADD R44, R44, 0x1, -R35 ;  /* 0x000000012c2cd824 */ /* 0x000fe200078e0a23 */
[--C-:B------:R-:W-:Y:S01]  /*1720*/  LOP3.LUT R5, R6, 0x7e, R27.reuse, 0x78, !PT ;  /* 0x0000007e06057812 */ /* 0x100fe200078e781b */
[----:B------:R-:W-:Y:S01]  /*1730*/  @!P2 IMAD.MOV R20, RZ, RZ, -R20 ;  /* 0x000000ffff14a224 */ /* 0x000fe200078e0a14 */
[----:B------:R-:W-:Y:S01]  /*1740*/  ISETP.NE.AND P2, PT, RZ, c[0x0][0x17c], PT ;  /* 0x00005f00ff007a0c */ /* 0x000fe20003f45270 */
[----:B------:R-:W-:Y:S01]  /*1750*/  IMAD.SHL.U32 R6, R0, 0x80, RZ ;  /* 0x0000008000067824 */ /* 0x000fe200078e00ff */
[----:B------:R-:W-:Y:S01]  /*1760*/  LOP3.LUT R7, R7, R28, RZ, 0x3c, !PT ;  /* 0x0000001c07077212 */ /* 0x000fe200078e3cff */
[----:B------:R-:W-:Y:S01]  /*1770*/  @!P1 IMAD.MOV R44, RZ, RZ, -R44 ;  /* 0x000000ffff2c9224 */ /* 0x000fe200078e0a2c */
[----:B------:R-:W-:Y:S01]  /*1780*/  LOP3.LUT R30, R30, 0x30, R27, 0x78, !PT ;  /* 0x000000301e1e7812 */ /* 0x000fe200078e781b */
[----:B------:R-:W-:Y:S01]  /*1790*/  @!P3 IMAD.MOV R21, RZ, RZ, -R21 ;  /* 0x000000ffff15b224 */ /* 0x000fe200078e0a15 */
[----:B------:R-:W-:Y:S01]  /*17a0*/  LOP3.LUT R19, R19, 0x200, RZ, 0xc0, !PT ;  /* 0x0000020013137812 */ /* 0x000fe200078ec0ff */
[----:B------:R-:W-:Y:S01]  /*17b0*/  @!P4 IMAD.MOV R26, RZ, RZ, -R26 ;  /* 0x000000ffff1ac224 */ /* 0x000fe200078e0a1a */
[C---:B------:R-:W-:Y:S01]  /*17c0*/  SEL R28, R9.reuse, R8, !P2 ;  /* 0x00000008091c7207 */ /* 0x040fe20005000000 */
[----:B------:R-:W-:Y:S01]  /*17d0*/  @!P6 IMAD.MOV R24, RZ, RZ, -R24 ;  /* 0x000000ffff18e224 */ /* 0x000fe200078e0a18 */
[----:B------:R-:W-:Y:S01]  /*17e0*/  SEL R29, R9, R10, !P2 ;  /* 0x0000000a091d7207 */ /* 0x000fe20005000000 */
[----:B------:R-:W-:Y:S01]  /*17f0*/  IMAD.MOV.U32 R10, RZ, RZ, c[0x0][0x18c] ;  /* 0x00006300ff0a7624 */ /* 0x000fe200078e00ff */
[----:B------:R-:W-:Y:S01]  /*1800*/  @!P0 LOP3.LUT R44, RZ, c[0x0][0x178], RZ, 0x33, !PT ;  /* 0x00005e00ff2c8a12 */ /* 0x000fe200078e33ff */
[----:B------:R-:W-:Y:S01]  /*1810*/  IMAD R28, R28, c[0x0][0x190], RZ ;  /* 0x000064001c1c7a24 */ /* 0x000fe200078e02ff */
[----:B------:R-:W-:Y:S01]  /*1820*/  LOP3.LUT R6, R7, 0x800, R6, 0xf8, !PT ;  /* 0x0000080007067812 */ /* 0x000fe200078ef806 */
[----:B------:R-:W-:Y:S01]  /*1830*/  IMAD.IADD R7, R19, 0x1, R30 ;  /* 0x0000000113077824 */ /* 0x000fe200078e021e */
[----:B------:R-:W-:Y:S01]  /*1840*/  SEL R30, R9, R12, !P2 ;  /* 0x0000000c091e7207 */ /* 0x000fe20005000000 */
[----:B------:R-:W-:Y:S01]  /*1850*/  IMAD R29, R29, c[0x0][0x190], RZ ;  /* 0x000064001d1d7a24 */ /* 0x000fe200078e02ff */
[C---:B------:R-:W-:Y:S01]  /*1860*/  SEL R31, R9.reuse, R11, !P2 ;  /* 0x0000000b091f7207 */ /* 0x040fe20005000000 */
[----:B------:R-:W-:Y:S01]  /*1870*/  IMAD R44, R44, c[0x0][0x184], RZ ;  /* 0x000061002c2c7a24 */ /* 0x000fe200078e02ff */
[C---:B------:R-:W-:Y:S01]  /*1880*/  SEL R32, R9.reuse, R13, !P2 ;  /* 0x0000000d09207207 */ /* 0x040fe20005000000 */
[----:B------:R-:W-:Y:S01]  /*1890*/  IMAD R30, R30, c[0x0][0x190], RZ ;  /* 0x000064001e1e7a24 */ /* 0x000fe200078e02ff */
[----:B------:R-:W-:Y:S01]  /*18a0*/  SEL R33, R9, R14, !P2 ;  /* 0x0000000e09217207 */ /* 0x000fe20005000000 */
        /* <DEDUP_REMOVED lines=21> */
[----:B------:R-:W-:Y:S01]  /*1a00*/  LEA R194, P2, R44, c[0x0][0x160], 0x1 ;  /* 0x000058002cc27a11 */ /* 0x000fe200078408ff */
[----:B------:R-:W-:Y:S01]  /*1a10*/  IMAD R42, R42, c[0x0][0x190], RZ ;  /* 0x000064002a2a7a24 */ /* 0x000fe200078e02ff */
[----:B------:R-:W-:Y:S01]  /*1a20*/  LEA R192, P3, R28, c[0x0][0x168], 0x1 ;  /* 0x00005a001cc07a11 */ /* 0x000fe200078608ff */
[----:B------:R-:W-:Y:S01]  /*1a30*/  IMAD R43, R43, c[0x0][0x190], RZ ;  /* 0x000064002b2b7a24 */ /* 0x000fe200078e02ff */
[----:B------:R-:W-:Y:S01]  /*1a40*/  LEA R190, P4, R29, c[0x0][0x168], 0x1 ;  /* 0x00005a001dbe7a11 */ /* 0x000fe200078808ff */
[----:B------:R-:W-:Y:S01]  /*1a50*/  IMAD.SHL.U32 R9, R2, 0x2, RZ ;  /* 0x0000000202097824 */ /* 0x000fe200078e00ff */
[----:B------:R-:W-:Y:S01]  /*1a60*/  LEA.HI.X.SX32 R195, R44, c[0x0][0x164], 0x1, P2 ;  /* 0x000059002cc37a11 */ /* 0x000fe200010f0eff */
[C---:B------:R-:W-:Y:S01]  /*1a70*/  IMAD.SHL.U32 R11, R171.reuse, 0x20, RZ ;  /* 0x00000020ab0b7824 */ /* 0x040fe200078e00ff */
[----:B------:R-:W-:Y:S01]  /*1a80*/  LEA.HI.X.SX32 R193, R28, c[0x0][0x16c], 0x1, P3 ;  /* 0x00005b001cc17a11 */ /* 0x000fe200018f0eff */
[----:B------:R-:W-:Y:S01]  /*1a90*/  IMAD R12, R171, 0x1f, RZ ;  /* 0x0000001fab0c7824 */ /* 0x000fe200078e02ff */
[----:B------:R-:W-:Y:S01]  /*1aa0*/  LEA.HI.X.SX32 R191, R29, c[0x0][0x16c], 0x1, P4 ;  /* 0x00005b001dbf7a11 */ /* 0x000fe200020f0eff */
[C---:B------:R-:W-:Y:S01]  /*1ab0*/  IMAD R13, R171.reuse, 0x1e, RZ ;  /* 0x0000001eab0d7824 */ /* 0x040fe200078e02ff */
[----:B------:R-:W-:Y:S01]  /*1ac0*/  LEA R188, P5, R30, c[0x0][0x168], 0x1 ;  /* 0x00005a001ebc7a11 */ /* 0x000fe200078a08ff */
[----:B------:R-:W-:Y:S01]  /*1ad0*/  IMAD R14, R171, 0x1d, RZ ;  /* 0x0000001dab0e7824 */ /* 0x000fe200078e02ff */
[----:B------:R-:W-:Y:S01]  /*1ae0*/  LEA R186, P6, R31, c[0x0][0x168], 0x1 ;  /* 0x00005a001fba7a11 */ /* 0x000fe200078c08ff */
        /* <DEDUP_REMOVED lines=10> */
[C---:B------:R-:W-:Y:S01]  /*1b90*/  IMAD R20, R171.reuse, 0x17, RZ ;  /* 0x00000017ab147824 */ /* 0x040fe200078e02ff */
[----:B------:R-:W-:Y:S01]  /*1ba0*/  LOP3.LUT R8, R0, 0x1f, RZ, 0xc0, !PT ;  /* 0x0000001f00087812 */ /* 0x000fe200078ec0ff */
[C---:B------:R-:W-:Y:S01]  /*1bb0*/  IMAD R21, R171.reuse, 0x16, RZ ;  /* 0x00000016ab157824 */ /* 0x040fe200078e02ff */
[----:B------:R-:W-:Y:S01]  /*1bc0*/  LEA.HI.X.SX32 R189, R30, c[0x0][0x16c], 0x1, P5 ;  /* 0x00005b001ebd7a11 */ /* 0x000fe200028f0eff */
[----:B------:R-:W-:Y:S01]  /*1bd0*/  IMAD R22, R171, 0x15, RZ ;  /* 0x00000015ab167824 */ /* 0x000fe200078e02ff */
[----:B------:R-:W-:Y:S01]  /*1be0*/  LEA.HI.X.SX32 R187, R31, c[0x0][0x16c], 0x1, P6 ;  /* 0x00005b001fbb7a11 */ /* 0x000fe200030f0eff */
[----:B------:R-:W-:Y:S01]  /*1bf0*/  IMAD R23, R171, 0x14, RZ ;  /* 0x00000014ab177824 */ /* 0x000fe200078e02ff */
[----:B------:R-:W-:Y:S01]  /*1c00*/  LEA.HI.X.SX32 R185, R32, c[0x0][0x16c], 0x1, P0 ;  /* 0x00005b0020b97a11 */ /* 0x000fe200000f0eff */
[----:B------:R-:W-:Y:S01]  /*1c10*/  CS2R R24, SRZ ;  /* 0x0000000000187805 */ /* 0x000fe2000001ff00 */
[----:B------:R-:W-:Y:S01]  /*1c20*/  LEA.HI.X.SX32 R149, R33, c[0x0][0x16c], 0x1, P1 ;  /* 0x00005b0021957a11 */ /* 0x000fe200008f0eff */
[----:B------:R-:W-:Y:S01]  /*1c30*/  CS2R R26, SRZ ;  /* 0x00000000001a7805 */ /* 0x000fe2000001ff00 */
[----:B------:R-:W-:Y:S01]  /*1c40*/  LEA.HI.X.SX32 R155, R34, c[0x0][0x16c], 0x1, P2 ;  /* 0x00005b00229b7a11 */ /* 0x000fe200010f0eff */
[----:B------:R-:W-:Y:S01]  /*1c50*/  IMAD.SHL.U32 R10, R10, 0x20, RZ ;  /* 0x000000200a0a7824 */ /* 0x000fe200078e00ff */
[----:B------:R-:W-:Y:S01]  /*1c60*/  LEA.HI.X.SX32 R151, R35, c[0x0][0x16c], 0x1, P3 ;  /* 0x00005b0023977a11 */ /* 0x000fe200018f0eff */
[----:B------:R-:W-:Y:S01]  /*1c70*/  IMAD.SHL.U32 R171, R171, 0x2, RZ ;  /* 0x00000002abab7824 */ /* 0x000fe200078e00ff */
[----:B------:R-:W-:Y:S01]  /*1c80*/  LEA.HI.X.SX32 R157, R36, c[0x0][0x16c], 0x1, P4 ;  /* 0x00005b00249d7a11 */ /* 0x000fe200020f0eff */
[----:B------:R-:W-:Y:S01]  /*1c90*/  IMAD R173, R8, c[0x0][0x18c], RZ ;  /* 0x0000630008ad7a24 */ /* 0x000fe200078e02ff */
[----:B------:R-:W-:-:S02]  /*1ca0*/  LEA R152, P5, R37, c[0x0][0x168], 0x1 ;  /* 0x00005a0025987a11 */ /* 0x000fc400078a08ff */
[----:B------:R-:W-:Y:S02]  /*1cb0*/  LEA R134, P6, R38, c[0x0][0x168], 0x1 ;  /* 0x00005a0026867a11 */ /* 0x000fe400078c08ff */
[----:B------:R-:W-:Y:S02]  /*1cc0*/  LEA R136, P0, R39, c[0x0][0x168], 0x1 ;  /* 0x00005a0027887a11 */ /* 0x000fe400078008ff */
[----:B------:R-:W-:Y:S02]  /*1cd0*/  LEA R138, P1, R40, c[0x0][0x168], 0x1 ;  /* 0x00005a00288a7a11 */ /* 0x000fe400078208ff */
[----:B------:R-:W-:Y:S02]  /*1ce0*/  LEA R140, P2, R41, c[0x0][0x168], 0x1 ;  /* 0x00005a00298c7a11 */ /* 0x000fe400078408ff */
[----:B------:R-:W-:Y:S02]  /*1cf0*/  LEA R142, P3, R42, c[0x0][0x168], 0x1 ;  /* 0x00005a002a8e7a11 */ /* 0x000fe400078608ff */
[----:B------:R-:W-:-:S02]  /*1d00*/  LEA R132, P4, R43, c[0x0][0x168], 0x1 ;  /* 0x00005a002b847a11 */ /* 0x000fc400078808ff */
[C---:B------:R-:W-:Y:S02]  /*1d10*/  LOP3.LUT R172, R9.reuse, 0x10, RZ, 0x3c, !PT ;  /* 0x0000001009ac7812 */ /* 0x040fe400078e3cff */
[C---:B------:R-:W-:Y:S02]  /*1d20*/  LOP3.LUT R174, R9.reuse, 0x20, RZ, 0x3c, !PT ;  /* 0x0000002009ae7812 */ /* 0x040fe400078e3cff */
[C---:B------:R-:W-:Y:S02]  /*1d30*/  LOP3.LUT R175, R9.reuse, 0x30, RZ, 0x3c, !PT ;  /* 0x0000003009af7812 */ /* 0x040fe400078e3cff */
[C---:B------:R-:W-:Y:S02]  /*1d40*/  LOP3.LUT R176, R9.reuse, 0x40, RZ, 0x3c, !PT ;  /* 0x0000004009b07812 */ /* 0x040fe400078e3cff */
[C---:B------:R-:W-:Y:S02]  /*1d50*/  LOP3.LUT R177, R9.reuse, 0x50, RZ, 0x3c, !PT ;  /* 0x0000005009b17812 */ /* 0x040fe400078e3cff */
[----:B------:R-:W-:-:S02]  /*1d60*/  LOP3.LUT R178, R9, 0x60, RZ, 0x3c, !PT ;  /* 0x0000006009b27812 */ /* 0x000fc400078e3cff */
[----:B------:R-:W-:Y:S02]  /*1d70*/  LOP3.LUT R179, R9, 0x70, RZ, 0x3c, !PT ;  /* 0x0000007009b37812 */ /* 0x000fe400078e3cff */
[----:B------:R-:W-:Y:S02]  /*1d80*/  LOP3.LUT R180, R5, 0x20, RZ, 0x3c, !PT ;  /* 0x0000002005b47812 */ /* 0x000fe400078e3cff */
[----:B------:R-:W-:Y:S02]  /*1d90*/  LOP3.LUT R181, R6, 0x40, RZ, 0x3c, !PT ;  /* 0x0000004006b57812 */ /* 0x000fe400078e3cff */
[----:B------:R-:W-:Y:S02]  /*1da0*/  LEA.HI.X.SX32 R153, R37, c[0x0][0x16c], 0x1, P5 ;  /* 0x00005b0025997a11 */ /* 0x000fe400028f0eff */
[----:B------:R-:W-:Y:S02]  /*1db0*/  LEA.HI.X.SX32 R135, R38, c[0x0][0x16c], 0x1, P6 ;  /* 0x00005b0026877a11 */ /* 0x000fe400030f0eff */
[----:B------:R-:W-:-:S02]  /*1dc0*/  LEA.HI.X.SX32 R137, R39, c[0x0][0x16c], 0x1, P0 ;  /* 0x00005b0027897a11 */ /* 0x000fc400000f0eff */
[----:B------:R-:W-:Y:S02]  /*1dd0*/  LEA.HI.X.SX32 R139, R40, c[0x0][0x16c], 0x1, P1 ;  /* 0x00005b00288b7a11 */ /* 0x000fe400008f0eff */
[----:B------:R-:W-:Y:S02]  /*1de0*/  LEA.HI.X.SX32 R141, R41, c[0x0][0x16c], 0x1, P2 ;  /* 0x00005b00298d7a11 */ /* 0x000fe400010f0eff */
[----:B------:R-:W-:Y:S02]  /*1df0*/  LEA.HI.X.SX32 R143, R42, c[0x0][0x16c], 0x1, P3 ;  /* 0x00005b002a8f7a11 */ /* 0x000fe400018f0eff */
[----:B------:R-:W-:Y:S02]  /*1e00*/  LEA.HI.X.SX32 R133, R43, c[0x0][0x16c], 0x1, P4 ;  /* 0x00005b002b857a11 */ /* 0x000fe400020f0eff */
.L_x_2:
[----:B------:R-:W-:Y:S01]  /*1e10*/  ISETP.GT.AND P0, PT, R183, 0x1, PT ;  /* 0x00000001b700780c */ /* 0x000fe20003f04270 */
[----:B------:R-:W-:Y:S01]  /*1e20*/  IMAD.MOV.U32 R29, RZ, RZ, c[0x0][0x188] ;  /* 0x00006200ff1d7624 */ /* 0x000fe200078e00ff */
[----:B------:R-:W-:Y:S01]  /*1e30*/  PRMT R43, RZ, 0x7610, R43 ;  /* 0x00007610ff2b7816 */ /* 0x000fe2000000002b */
[----:B------:R-:W-:Y:S01]  /*1e40*/  IMAD.WIDE R30, R171, 0x2, R194 ;  /* 0x00000002ab1e7825 */ /* 0x000fe200078e02c2 */
[----:B------:R-:W-:-:S02]  /*1e50*/  ISETP.GT.AND P1, PT, R183, 0x2, PT ;  /* 0x00000002b700780c */ /* 0x000fc40003f24270 */
[----:B------:R-:W-:Y:S01]  /*1e60*/  PRMT R41, RZ, 0x7610, R41 ;  /* 0x00007610ff297816 */ /* 0x000fe20000000029 */
[--C-:B------:R-:W-:Y:S01]  /*1e70*/  IMAD.WIDE R28, R29, 0x2, R194.reuse ;  /* 0x000000021d1c7825 */ /* 0x100fe200078e02c2 */
[C---:B------:R-:W-:Y:S02]  /*1e80*/  ISETP.GT.AND P2, PT, R183.reuse, 0x5, PT ;  /* 0x00000005b700780c */ /* 0x040fe40003f44270 */
[C---:B------:R-:W-:Y:S02]  /*1e90*/  ISETP.GT.AND P3, PT, R183.reuse, 0x6, PT ;  /* 0x00000006b700780c */ /* 0x040fe40003f64270 */
[C---:B------:R-:W-:Y:S01]  /*1ea0*/  ISETP.GT.AND P4, PT, R183.reuse, 0x7, PT ;  /* 0x00000007b700780c */ /* 0x040fe20003f84270 */
[----:B------:R0:W2:Y:S01]  /*1eb0*/  @P0 LDG.E.U16 R43, [R28.64] ;  /* 0x000000041c2b0981 */ /* 0x0000a2000c1e1500 */
[----:B------:R-:W-:Y:S01]  /*1ec0*/  ISETP.GT.AND P0, PT, R183, 0x3, PT ;  /* 0x00000003b700780c */ /* 0x000fe20003f04270 */
[----:B------:R-:W-:Y:S01]  /*1ed0*/  IMAD.WIDE R32, R168, 0x2, R194 ;  /* 0x00000002a8207825 */ /* 0x000fe200078e02c2 */
[----:B------:R-:W-:Y:S01]  /*1ee0*/  PRMT R52, RZ, 0x7610, R52 ;  /* 0x00007610ff347816 */ /* 0x000fe20000000034 */
[----:B------:R1:W3:Y:S01]  /*1ef0*/  @P1 LDG.E.U16 R41, [R30.64] ;  /* 0x000000041e291981 */ /* 0x0002e2000c1e1500 */
[----:B------:R-:W-:Y:S01]  /*1f00*/  PRMT R48, RZ, 0x7610, R48 ;  /* 0x00007610ff307816 */ /* 0x000fe20000000030 */
[----:B------:R-:W-:Y:S01]  /*1f10*/  IMAD.WIDE R34, R167, 0x2, R194 ;  /* 0x00000002a7227825 */ /* 0x000fe200078e02c2 */
[----:B------:R-:W-:-:S02]  /*1f20*/  PRMT R49, RZ, 0x7610, R49 ;  /* 0x00007610ff317816 */ /* 0x000fc40000000031 */
[----:B------:R-:W-:Y:S01]  /*1f30*/  PRMT R44, RZ, 0x7610, R44 ;  /* 0x00007610ff2c7816 */ /* 0x000fe2000000002c */
[----:B0-----:R-:W-:Y:S01]  /*1f40*/  IMAD.WIDE R28, R170, 0x2, R194 ;  /* 0x00000002aa1c7825 */ /* 0x001fe200078e02c2 */
[C---:B------:R-:W-:Y:S01]  /*1f50*/  ISETP.GT.AND P1, PT, R183.reuse, 0x4, PT ;  /* 0x00000004b700780c */ /* 0x040fe20003f24270 */
[----:B------:R0:W4:Y:S01]  /*1f60*/  @P2 LDG.E.U16 R48, [R32.64] ;  /* 0x0000000420302981 */ /* 0x000122000c1e1500 */
[----:B------:R-:W-:Y:S01]  /*1f70*/  PRMT R53, RZ, 0x7610, R53 ;  /* 0x00007610ff357816 */ /* 0x000fe20000000035 */
[--C-:B------:R-:W-:Y:S01]  /*1f80*/  IMAD.WIDE R36, R166, 0x2, R194.reuse ;  /* 0x00000002a6247825 */ /* 0x100fe200078e02c2 */
[C---:B------:R-:W-:Y:S01]  /*1f90*/  ISETP.GT.AND P2, PT, R183.reuse, 0xa, PT ;  /* 0x0000000ab700780c */ /* 0x040fe20003f44270 */
[----:B------:R5:W2:Y:S01]  /*1fa0*/  @P0 LDG.E.U16 R52, [R28.64] ;  /* 0x000000041c340981 */ /* 0x000aa2000c1e1500 */
[----:B------:R-:W-:Y:S01]  /*1fb0*/  ISETP.GT.AND P0, PT, R183, 0x8, PT ;  /* 0x00000008b700780c */ /* 0x000fe20003f04270 */
[----:B-1----:R-:W-:Y:S02]  /*1fc0*/  IMAD.WIDE R30, R169, 0x2, R194 ;  /* 0x00000002a91e7825 */ /* 0x002fe400078e02c2 */
[----:B------:R1:W2:Y:S01]  /*1fd0*/  @P3 LDG.E.U16 R49, [R34.64] ;  /* 0x0000000422313981 */ /* 0x0002a2000c1e1500 */
[----:B------:R-:W-:-:S03]  /*1fe0*/  ISETP.GT.AND P3, PT, R183, 0xb, PT ;  /* 0x0000000bb700780c */ /* 0x000fc60003f64270 */
[----:B------:R1:W2:Y:S01]  /*1ff0*/  @P4 LDG.E.U16 R44, [R36.64] ;  /* 0x00000004242c4981 */ /* 0x0002a2000c1e1500 */
[----:B------:R-:W-:Y:S01]  /*2000*/  ISETP.GT.AND P4, PT, R183, 0xc, PT ;  /* 0x0000000cb700780c */ /* 0x000fe20003f84270 */
[----:B-----5:R-:W-:Y:S01]  /*2010*/  IMAD.WIDE R28, R165, 0x2, R194 ;  /* 0x00000002a51c7825 */ /* 0x020fe200078e02c2 */
[----:B------:R-:W-:Y:S01]  /*2020*/  PRMT R38, RZ, 0x7610, R38 ;  /* 0x00007610ff267816 */ /* 0x000fe20000000026 */
[----:B------:R5:W2:Y:S01]  /*2030*/  @P1 LDG.E.U16 R53, [R30.64] ;  /* 0x000000041e351981 */ /* 0x000aa2000c1e1500 */
[----:B------:R-:W-:Y:S01]  /*2040*/  PRMT R45, RZ, 0x7610, R45 ;  /* 0x00007610ff2d7816 */ /* 0x000fe2000000002d */
[----:B0-----:R-:W-:Y:S01]  /*2050*/  IMAD.WIDE R32, R163, 0x2, R194 ;  /* 0x00000002a3207825 */ /* 0x001fe200078e02c2 */
[----:B------:R-:W-:Y:S02]  /*2060*/  PRMT R50, RZ, 0x7610, R50 ;  /* 0x00007610ff327816 */ /* 0x000fe40000000032 */
[----:B------:R-:W-:Y:S01]  /*2070*/  PRMT R51, RZ, 0x7610, R51 ;  /* 0x00007610ff337816 */ /* 0x000fe20000000033 */
[--C-:B-1----:R-:W-:Y:S01]  /*2080*/  IMAD.WIDE R34, R162, 0x2, R194.reuse ;  /* 0x00000002a2227825 */ /* 0x102fe200078e02c2 */
[----:B------:R-:W-:Y:S01]  /*2090*/  ISETP.GT.AND P1, PT, R183, 0x9, PT ;  /* 0x00000009b700780c */ /* 0x000fe20003f24270 */
[----:B------:R0:W2:Y:S02]  /*20a0*/  @P0 LDG.E.U16 R38, [R28.64] ;  /* 0x000000041c260981 */ /* 0x0000a4000c1e1500 */
[----:B------:R-:W-:Y:S01]  /*20b0*/  IMAD.WIDE R36, R161, 0x2, R194 ;  /* 0x00000002a1247825 */ /* 0x000fe200078e02c2 */
[C---:B------:R-:W-:Y:S01]  /*20c0*/  ISETP.GT.AND P0, PT, R183.reuse, 0xd, PT ;  /* 0x0000000db700780c */ /* 0x040fe20003f04270 */
[----:B------:R1:W3:Y:S01]  /*20d0*/  @P2 LDG.E.U16 R45, [R32.64] ;  /* 0x00000004202d2981 */ /* 0x0002e2000c1e1500 */
[----:B------:R-:W-:-:S03]  /*20e0*/  ISETP.GT.AND P2, PT, R183, 0xf, PT ;  /* 0x0000000fb700780c */ /* 0x000fc60003f44270 */
[----:B------:R0:W3:Y:S01]  /*20f0*/  @P3 LDG.E.U16 R50, [R34.64] ;  /* 0x0000000422323981 */ /* 0x0000e2000c1e1500 */
[----:B------:R-:W-:-:S03]  /*2100*/  ISETP.GT.AND P3, PT, R183, 0x10, PT ;  /* 0x00000010b700780c */ /* 0x000fc60003f64270 */
[----:B------:R1:W3:Y:S01]  /*2110*/  @P4 LDG.E.U16 R51, [R36.64] ;  /* 0x0000000424334981 */ /* 0x0002e2000c1e1500 */
[C---:B------:R-:W-:Y:S01]  /*2120*/  ISETP.GT.AND P4, PT, R183.reuse, 0x11, PT ;  /* 0x00000011b700780c */ /* 0x040fe20003f84270 */
[----:B-----5:R-:W-:Y:S01]  /*2130*/  IMAD.WIDE R30, R164, 0x2, R194 ;  /* 0x00000002a41e7825 */ /* 0x020fe200078e02c2 */
[----:B------:R-:W-:Y:S02]  /*2140*/  PRMT R39, RZ, 0x7610, R39 ;  /* 0x00007610ff277816 */ /* 0x000fe40000000027 */
[----:B------:R-:W-:Y:S01]  /*2150*/  PRMT R46, RZ, 0x7610, R46 ;  /* 0x00007610ff2e7816 */ /* 0x000fe2000000002e */
[----:B0-----:R-:W-:Y:S01]  /*2160*/  IMAD.WIDE R28, R160, 0x2, R194 ;  /* 0x00000002a01c7825 */ /* 0x001fe200078e02c2 */
[----:B------:R-:W-:Y:S02]  /*2170*/  PRMT R42, RZ, 0x7610, R42 ;  /* 0x00007610ff2a7816 */ /* 0x000fe4000000002a */
[----:B------:R0:W5:Y:S01]  /*2180*/  @P1 LDG.E.U16 R39, [R30.64] ;  /* 0x000000041e271981 */ /* 0x000162000c1e1500 */
[----:B------:R-:W-:Y:S01]  /*2190*/  PRMT R40, RZ, 0x7610, R40 ;  /* 0x00007610ff287816 */ /* 0x000fe20000000028 */
[----:B-1----:R-:W-:Y:S01]  /*21a0*/  IMAD.WIDE R32, R158, 0x2, R194 ;  /* 0x000000029e207825 */ /* 0x002fe200078e02c2 */
[----:B------:R-:W-:Y:S01]  /*21b0*/  PRMT R55, RZ, 0x7610, R55 ;  /* 0x00007610ff377816 */ /* 0x000fe20000000037 */
[----:B------:R1:W3:Y:S01]  /*21c0*/  @P0 LDG.E.U16 R46, [R28.64] ;  /* 0x000000041c2e0981 */ /* 0x0002e2000c1e1500 */
[----:B------:R-:W-:Y:S01]  /*21d0*/  ISETP.GT.AND P1, PT, R183, 0xe, PT ;  /* 0x0000000eb700780c */ /* 0x000fe20003f24270 */
[----:B------:R-:W-:-:S04]  /*21e0*/  IMAD.WIDE R34, R127, 0x2, R194 ;  /* 0x000000027f227825 */ /* 0x000fc800078e02c2 */
[----:B------:R-:W-:Y:S01]  /*21f0*/  IMAD.WIDE R36, R126, 0x2, R194 ;  /* 0x000000027e247825 */ /* 0x000fe200078e02c2 */
[----:B------:R0:W3:Y:S01]  /*2200*/  @P2 LDG.E.U16 R42, [R32.64] ;  /* 0x00000004202a2981 */ /* 0x0000e2000c1e1500 */
[C---:B------:R-:W-:Y:S02]  /*2210*/  ISETP.GT.AND P0, PT, R183.reuse, 0x12, PT ;  /* 0x00000012b700780c */ /* 0x040fe40003f04270 */
[C---:B------:R-:W-:Y:S01]  /*2220*/  ISETP.GT.AND P2, PT, R183.reuse, 0x14, PT ;  /* 0x00000014b700780c */ /* 0x040fe20003f44270 */
[----:B------:R1:W3:Y:S01]  /*2230*/  @P3 LDG.E.U16 R40, [R34.64] ;  /* 0x0000000422283981 */ /* 0x0002e2000c1e1500 */
[----:B------:R-:W-:-:S03]  /*2240*/  ISETP.GT.AND P3, PT, R183, 0x15, PT ;  /* 0x00000015b700780c */ /* 0x000fc60003f64270 */
[----:B------:R1:W4:Y:S01]  /*2250*/  @P4 LDG.E.U16 R55, [R36.64] ;  /* 0x0000000424374981 */ /* 0x000322000c1e1500 */
[----:B------:R-:W-:Y:S01]  /*2260*/  ISETP.GT.AND P4, PT, R183, 0x16, PT ;  /* 0x00000016b700780c */ /* 0x000fe20003f84270 */
[----:B0-----:R-:W-:Y:S01]  /*2270*/  IMAD.WIDE R30, R159, 0x2, R194 ;  /* 0x000000029f1e7825 */ /* 0x001fe200078e02c2 */
[----:B------:R-:W-:Y:S02]  /*2280*/  PRMT R47, RZ, 0x7610, R47 ;  /* 0x00007610ff2f7816 */ /* 0x000fe4000000002f */
[----:B------:R-:W-:Y:S01]  /*2290*/  PRMT R57, RZ, 0x7610, R57 ;  /* 0x00007610ff397816 */ /* 0x000fe20000000039 */
[----:B-1----:R-:W-:Y:S01]  /*22a0*/  IMAD.WIDE R28, R125, 0x2, R194 ;  /* 0x000000027d1c7825 */ /* 0x002fe200078e02c2 */
[----:B------:R-:W-:Y:S02]  /*22b0*/  PRMT R59, RZ, 0x7610, R59 ;  /* 0x00007610ff3b7816 */ /* 0x000fe4000000003b */
[----:B------:R0:W4:Y:S01]  /*22c0*/  @P1 LDG.E.U16 R47, [R30.64] ;  /* 0x000000041e2f1981 */ /* 0x000122000c1e1500 */
[----:B------:R-:W-:Y:S01]  /*22d0*/  PRMT R56, RZ, 0x7610, R56 ;  /* 0x00007610ff387816 */ /* 0x000fe20000000038 */
[----:B------:R-:W-:Y:S01]  /*22e0*/  IMAD.WIDE R32, R23, 0x2, R194 ;  /* 0x0000000217207825 */ /* 0x000fe200078e02c2 */
[----:B------:R-:W-:Y:S01]  /*22f0*/  PRMT R61, RZ, 0x7610, R61 ;  /* 0x00007610ff3d7816 */ /* 0x000fe2000000003d */
[----:B------:R1:W4:Y:S01]  /*2300*/  @P0 LDG.E.U16 R57, [R28.64] ;  /* 0x000000041c390981 */ /* 0x000322000c1e1500 */
[----:B------:R-:W-:Y:S01]  /*2310*/  ISETP.GT.AND P1, PT, R183, 0x13, PT ;  /* 0x00000013b700780c */ /* 0x000fe20003f24270 */
[----:B------:R-:W-:-:S04]  /*2320*/  IMAD.WIDE R34, R22, 0x2, R194 ;  /* 0x0000000216227825 */ /* 0x000fc800078e02c2 */
[----:B------:R-:W-:Y:S01]  /*2330*/  IMAD.WIDE R36, R21, 0x2, R194 ;  /* 0x0000000215247825 */ /* 0x000fe200078e02c2 */
[----:B------:R0:W4:Y:S01]  /*2340*/  @P2 LDG.E.U16 R59, [R32.64] ;  /* 0x00000004203b2981 */ /* 0x000122000c1e1500 */
[C---:B------:R-:W-:Y:S02]  /*2350*/  ISETP.GT.AND P0, PT, R183.reuse, 0x17, PT ;  /* 0x00000017b700780c */ /* 0x040fe40003f04270 */
[C---:B------:R-:W-:Y:S01]  /*2360*/  ISETP.GT.AND P2, PT, R183.reuse, 0x19, PT ;  /* 0x00000019b700780c */ /* 0x040fe20003f44270 */
[----:B------:R1:W4:Y:S01]  /*2370*/  @P3 LDG.E.U16 R56, [R34.64] ;  /* 0x0000000422383981 */ /* 0x000322000c1e1500 */
[----:B------:R-:W-:-:S03]  /*2380*/  ISETP.GT.AND P3, PT, R183, 0x1a, PT ;  /* 0x0000001ab700780c */ /* 0x000fc60003f64270 */
[----:B------:R1:W4:Y:S01]  /*2390*/  @P4 LDG.E.U16 R61, [R36.64] ;  /* 0x00000004243d4981 */ /* 0x000322000c1e1500 */
[C---:B------:R-:W-:Y:S01]  /*23a0*/  ISETP.GT.AND P4, PT, R183.reuse, 0x1b, PT ;  /* 0x0000001bb700780c */ /* 0x040fe20003f84270 */
        /* <DEDUP_REMOVED lines=12> */
[--C-:B------:R-:W-:Y:S01]  /*2470*/  IMAD.WIDE R36, R16, 0x2, R194.reuse ;  /* 0x0000000210247825 */ /* 0x100fe200078e02c2 */
[----:B------:R0:W4:Y:S01]  /*2480*/  @P2 LDG.E.U16 R129, [R32.64] ;  /* 0x0000000420812981 */ /* 0x000122000c1e1500 */
[C---:B------:R-:W-:Y:S02]  /*2490*/  ISETP.GT.AND P2, PT, R183.reuse, 0x1c, PT ;  /* 0x0000001cb700780c */ /* 0x040fe40003f44270 */
[C---:B------:R-:W-:Y:S01]  /*24a0*/  ISETP.GT.AND P5, PT, R183.reuse, 0x1f, PT ;  /* 0x0000001fb700780c */ /* 0x040fe20003fa4270 */
[----:B------:R1:W4:Y:S01]  /*24b0*/  @P3 LDG.E.U16 R63, [R34.64] ;  /* 0x00000004223f3981 */ /* 0x000322000c1e1500 */
[C---:B------:R-:W-:Y:S02]  /*24c0*/  ISETP.GT.AND P3, PT, R183.reuse, 0x1d, PT ;  /* 0x0000001db700780c */ /* 0x040fe40003f64270 */
[C---:B------:R-:W-:Y:S01]  /*24d0*/  ISETP.GT.AND P0, PT, R183.reuse, RZ, PT ;  /* 0x000000ffb700720c */ /* 0x040fe20003f04270 */
[----:B------:R1:W4:Y:S01]  /*24e0*/  @P4 LDG.E.U16 R62, [R36.64] ;  /* 0x00000004243e4981 */ /* 0x000322000c1e1500 */
[----:B------:R-:W-:Y:S01]  /*24f0*/  ISETP.GT.AND P4, PT, R183, 0x1e, PT ;  /* 0x0000001eb700780c */ /* 0x000fe20003f84270 */
[----:B0-----:R-:W-:Y:S01]  /*2500*/  IMAD.WIDE R30, R19, 0x2, R194 ;  /* 0x00000002131e7825 */ /* 0x001fe200078e02c2 */
[----:B------:R-:W-:-:S02]  /*2510*/  PRMT R58, RZ, 0x7610, R58 ;  /* 0x00007610ff3a7816 */ /* 0x000fc4000000003a */
[----:B------:R-:W-:Y:S01]  /*2520*/  PRMT R145, RZ, 0x7610, R145 ;  /* 0x00007610ff917816 */ /* 0x000fe20000000091 */
[----:B-1----:R-:W-:Y:S01]  /*2530*/  IMAD.WIDE R28, R15, 0x2, R194 ;  /* 0x000000020f1c7825 */ /* 0x002fe200078e02c2 */
[----:B------:R-:W-:Y:S02]  /*2540*/  PRMT R130, RZ, 0x7610, R130 ;  /* 0x00007610ff827816 */ /* 0x000fe40000000082 */
[----:B------:R0:W4:Y:S01]  /*2550*/  @P1 LDG.E.U16 R58, [R30.64] ;  /* 0x000000041e3a1981 */ /* 0x000122000c1e1500 */
[----:B------:R-:W-:Y:S01]  /*2560*/  PRMT R131, RZ, 0x7610, R131 ;  /* 0x00007610ff837816 */ /* 0x000fe20000000083 */
[----:B------:R-:W-:Y:S01]  /*2570*/  IMAD.WIDE R32, R13, 0x2, R194 ;  /* 0x000000020d207825 */ /* 0x000fe200078e02c2 */
[----:B------:R-:W-:Y:S01]  /*2580*/  PRMT R128, RZ, 0x7610, R128 ;  /* 0x00007610ff807816 */ /* 0x000fe20000000080 */
[----:B------:R1:W5:Y:S01]  /*2590*/  @P2 LDG.E.U16 R145, [R28.64] ;  /* 0x000000041c912981 */ /* 0x000362000c1e1500 */
[----:B------:R-:W-:Y:S01]  /*25a0*/  PRMT R146, RZ, 0x7610, R146 ;  /* 0x00007610ff927816 */ /* 0x000fe20000000092 */
[----:B------:R-:W-:-:S02]  /*25b0*/  IMAD.WIDE R34, R12, 0x2, R194 ;  /* 0x000000020c227825 */ /* 0x000fc400078e02c2 */
[----:B------:R1:W5:Y:S02]  /*25c0*/  @P4 LDG.E.U16 R131, [R32.64] ;  /* 0x0000000420834981 */ /* 0x000364000c1e1500 */
[----:B0-----:R-:W-:Y:S02]  /*25d0*/  IMAD.WIDE R30, R14, 0x2, R194 ;  /* 0x000000020e1e7825 */ /* 0x001fe400078e02c2 */
[----:B------:R0:W5:Y:S04]  /*25e0*/  @P5 LDG.E.U16 R128, [R34.64] ;  /* 0x0000000422805981 */ /* 0x000168000c1e1500 */
[----:B------:R0:W5:Y:S04]  /*25f0*/  @P3 LDG.E.U16 R130, [R30.64] ;  /* 0x000000041e823981 */ /* 0x000168000c1e1500 */
[----:B------:R-:W5:Y:S04]  /*2600*/  @P0 LDG.E.U16 R146, [R194.64] ;  /* 0x00000004c2920981 */ /* 0x000f68000c1e1500 */
[----:B------:R-:W-:Y:S01]  /*2610*/  BAR.SYNC.DEFER_BLOCKING 0x0 ;  /* 0x0000000000007b1d */ /* 0x000fe20000010000 */
[----:B------:R-:W-:Y:S01]  /*2620*/  ISETP.GE.AND P1, PT, R8, R183, PT ;  /* 0x000000b70800720c */ /* 0x000fe20003f26270 */
[----:B------:R-:W-:Y:S01]  /*2630*/  IMAD.WIDE R36, R173, 0x2, R132 ;  /* 0x00000002ad247825 */ /* 0x000fe200078e0284 */
[----:B------:R-:W-:-:S02]  /*2640*/  PRMT R144, RZ, 0x7610, R144 ;  /* 0x00007610ff907816 */ /* 0x000fc40000000090 */
[----:B------:R-:W-:Y:S01]  /*2650*/  PRMT R197, RZ, 0x7610, R197 ;  /* 0x00007610ffc57816 */ /* 0x000fe200000000c5 */
[C---:B-1----:R-:W-:Y:S01]  /*2660*/  IMAD.WIDE R28, R173.reuse, 0x2, R142 ;  /* 0x00000002ad1c7825 */ /* 0x042fe200078e028e */
[----:B------:R-:W-:Y:S02]  /*2670*/  PRMT R196, RZ, 0x7610, R196 ;  /* 0x00007610ffc47816 */ /* 0x000fe400000000c4 */
[----:B------:R-:W-:Y:S01]  /*2680*/  PRMT R199, RZ, 0x7610, R199 ;  /* 0x00007610ffc77816 */ /* 0x000fe200000000c7 */
[C---:B0-----:R-:W-:Y:S01]  /*2690*/  IMAD.WIDE R30, R173.reuse, 0x2, R140 ;  /* 0x00000002ad1e7825 */ /* 0x041fe200078e028c */
[----:B------:R-:W-:Y:S02]  /*26a0*/  PRMT R198, RZ, 0x7610, R198 ;  /* 0x00007610ffc67816 */ /* 0x000fe400000000c6 */
[----:B------:R-:W-:Y:S01]  /*26b0*/  PRMT R201, RZ, 0x7610, R201 ;  /* 0x00007610ffc97816 */ /* 0x000fe200000000c9 */
[----:B------:R-:W-:-:S04]  /*26c0*/  IMAD.WIDE R32, R173, 0x2, R138 ;  /* 0x00000002ad207825 */ /* 0x000fc800078e028a */
[C---:B------:R-:W-:Y:S01]  /*26d0*/  IMAD.WIDE R34, R173.reuse, 0x2, R136 ;  /* 0x00000002ad227825 */ /* 0x040fe200078e0288 */
[----:B------:R0:W5:Y:S01]  /*26e0*/  @!P1 LDG.E.U16 R144, [R36.64] ;  /* 0x0000000424909981 */ /* 0x000162000c1e1500 */
[----:B------:R-:W-:Y:S02]  /*26f0*/  PRMT R200, RZ, 0x7610, R200 ;  /* 0x00007610ffc87816 */ /* 0x000fe400000000c8 */
[----:B------:R-:W-:Y:S01]  /*2700*/  PRMT R202, RZ, 0x7610, R202 ;  /* 0x00007610ffca7816 */ /* 0x000fe200000000ca */
[----:B------:R1:W5:Y:S01]  /*2710*/  @!P1 LDG.E.U16 R197, [R28.64] ;  /* 0x000000041cc59981 */ /* 0x000362000c1e1500 */
[----:B------:R-:W-:Y:S02]  /*2720*/  PRMT R204, RZ, 0x7610, R204 ;  /* 0x00007610ffcc7816 */ /* 0x000fe400000000cc */
[----:B------:R-:W-:Y:S01]  /*2730*/  PRMT R206, RZ, 0x7610, R206 ;  /* 0x00007610ffce7816 */ /* 0x000fe200000000ce */
[----:B------:R1:W5:Y:S01]  /*2740*/  @!P1 LDG.E.U16 R196, [R30.64] ;  /* 0x000000041ec49981 */ /* 0x000362000c1e1500 */
[----:B0-----:R-:W-:Y:S01]  /*2750*/  IMAD.WIDE R36, R173, 0x2, R134 ;  /* 0x00000002ad247825 */ /* 0x001fe200078e0286 */
[----:B------:R-:W-:-:S02]  /*2760*/  PRMT R208, RZ, 0x7610, R208 ;  /* 0x00007610ffd07816 */ /* 0x000fc400000000d0 */
[----:B------:R0:W5:Y:S01]  /*2770*/  @!P1 LDG.E.U16 R199, [R32.64] ;  /* 0x0000000420c79981 */ /* 0x000162000c1e1500 */
[----:B-1----:R-:W-:-:S03]  /*2780*/  IMAD.WIDE R28, R173, 0x2, R152 ;  /* 0x00000002ad1c7825 */ /* 0x002fc600078e0298 */
[----:B------:R1:W5:Y:S01]  /*2790*/  @!P1 LDG.E.U16 R198, [R34.64] ;  /* 0x0000000422c69981 */ /* 0x000362000c1e1500 */
[----:B------:R-:W-:-:S03]  /*27a0*/  IMAD.WIDE R30, R173, 0x2, R150 ;  /* 0x00000002ad1e7825 */ /* 0x000fc600078e0296 */
[----:B------:R1:W5:Y:S01]  /*27b0*/  @!P1 LDG.E.U16 R201, [R36.64] ;  /* 0x0000000424c99981 */ /* 0x000362000c1e1500 */
[C---:B0-----:R-:W-:Y:S01]  /*27c0*/  IMAD.WIDE R32, R173.reuse, 0x2, R148 ;  /* 0x00000002ad207825 */ /* 0x041fe200078e0294 */
[----:B------:R-:W-:Y:S02]  /*27d0*/  PRMT R203, RZ, 0x7610, R203 ;  /* 0x00007610ffcb7816 */ /* 0x000fe400000000cb */
[----:B------:R0:W5:Y:S01]  /*27e0*/  @!P1 LDG.E.U16 R200, [R28.64] ;  /* 0x000000041cc89981 */ /* 0x000162000c1e1500 */
[C---:B-1----:R-:W-:Y:S01]  /*27f0*/  IMAD.WIDE R34, R173.reuse, 0x2, R186 ;  /* 0x00000002ad227825 */ /* 0x042fe200078e02ba */
[----:B------:R-:W-:Y:S02]  /*2800*/  PRMT R205, RZ, 0x7610, R205 ;  /* 0x00007610ffcd7816 */ /* 0x000fe400000000cd */
[----:B------:R1:W5:Y:S01]  /*2810*/  @!P1 LDG.E.U16 R202, [R30.64] ;  /* 0x000000041eca9981 */ /* 0x000362000c1e1500 */
[----:B------:R-:W-:Y:S01]  /*2820*/  IMAD.WIDE R36, R173, 0x2, R190 ;  /* 0x00000002ad247825 */ /* 0x000fe200078e02be */
[----:B------:R-:W-:-:S02]  /*2830*/  PRMT R207, RZ, 0x7610, R207 ;  /* 0x00007610ffcf7816 */ /* 0x000fc400000000cf */
[----:B------:R1:W5:Y:S01]  /*2840*/  @!P1 LDG.E.U16 R204, [R32.64] ;  /* 0x0000000420cc9981 */ /* 0x000362000c1e1500 */
[----:B------:R-:W-:Y:S01]  /*2850*/  PRMT R209, RZ, 0x7610, R209 ;  /* 0x00007610ffd17816 */ /* 0x000fe200000000d1 */
[C---:B0-----:R-:W-:Y:S01]  /*2860*/  IMAD.WIDE R28, R173.reuse, 0x2, R156 ;  /* 0x00000002ad1c7825 */ /* 0x041fe200078e029c */
[----:B------:R-:W-:Y:S01]  /*2870*/  PRMT R211, RZ, 0x7610, R211 ;  /* 0x00007610ffd37816 */ /* 0x000fe200000000d3 */
[----:B------:R0:W5:Y:S02]  /*2880*/  @!P1 LDG.E.U16 R206, [R34.64] ;  /* 0x0000000422ce9981 */ /* 0x000164000c1e1500 */
[C---:B-1----:R-:W-:Y:S02]  /*2890*/  IMAD.WIDE R30, R173.reuse, 0x2, R154 ;  /* 0x00000002ad1e7825 */ /* 0x042fe400078e029a */
[----:B------:R1:W5:Y:S02]  /*28a0*/  @!P1 LDG.E.U16 R208, [R36.64] ;  /* 0x0000000424d09981 */ /* 0x000364000c1e1500 */
[----:B------:R-:W-:-:S02]  /*28b0*/  IMAD.WIDE R32, R173, 0x2, R184 ;  /* 0x00000002ad207825 */ /* 0x000fc400078e02b8 */
[----:B------:R-:W5:Y:S02]  /*28c0*/  @!P1 LDG.E.U16 R203, [R28.64] ;  /* 0x000000041ccb9981 */ /* 0x000f64000c1e1500 */
[C---:B0-----:R-:W-:Y:S02]  /*28d0*/  IMAD.WIDE R34, R173.reuse, 0x2, R188 ;  /* 0x00000002ad227825 */ /* 0x041fe400078e02bc */
[----:B------:R-:W5:Y:S02]  /*28e0*/  @!P1 LDG.E.U16 R205, [R30.64] ;  /* 0x000000041ecd9981 */ /* 0x000f64000c1e1500 */
[----:B-1----:R-:W-:Y:S02]  /*28f0*/  IMAD.WIDE R36, R173, 0x2, R192 ;  /* 0x00000002ad247825 */ /* 0x002fe400078e02c0 */
[----:B------:R-:W5:Y:S04]  /*2900*/  @!P1 LDG.E.U16 R207, [R32.64] ;  /* 0x0000000420cf9981 */ /* 0x000f68000c1e1500 */
[----:B------:R-:W5:Y:S04]  /*2910*/  @!P1 LDG.E.U16 R209, [R34.64] ;  /* 0x0000000422d19981 */ /* 0x000f68000c1e1500 */
[----:B------:R-:W5:Y:S04]  /*2920*/  @!P1 LDG.E.U16 R211, [R36.64] ;  /* 0x0000000424d39981 */ /* 0x000f68000c1e1500 */
[----:B--2---:R-:W-:Y:S04]  /*2930*/  STS.U16 [R9+0x800], R38 ;  /* 0x0008002609007388 */ /* 0x004fe80000000400 */
[----:B---3--:R-:W-:Y:S04]  /*2940*/  STS.U16 [R9+0x1000], R40 ;  /* 0x0010002809007388 */ /* 0x008fe80000000400 */
[----:B----4-:R-:W-:Y:S04]  /*2950*/  STS.U16 [R9+0x1800], R58 ;  /* 0x0018003a09007388 */ /* 0x010fe80000000400 */
[----:B-----5:R-:W-:Y:S04]  /*2960*/  STS.U16 [R9], R146 ;  /* 0x0000009209007388 */ /* 0x020fe80000000400 */
[----:B------:R-:W-:Y:S04]  /*2970*/  STS.U16 [R172+0x100], R43 ;  /* 0x0001002bac007388 */ /* 0x000fe80000000400 */
        /* <DEDUP_REMOVED lines=43> */
[----:B------:R-:W-:Y:S06]  /*2c30*/  BAR.SYNC.DEFER_BLOCKING 0x0 ;  /* 0x0000000000007b1d */ /* 0x000fec0000010000 */
[----:B------:R-:W-:Y:S04]  /*2c40*/  LDSM.16.M88.4 R44, [R7+0x2000] ;  /* 0x00200000072c783b */ /* 0x000fe80000000200 */
[----:B------:R-:W-:Y:S04]  /*2c50*/  LDSM.16.M88.4 R40, [R7+0x2400] ;  /* 0x002400000728783b */ /* 0x000fe80000000200 */
[----:B------:R-:W-:Y:S04]  /*2c60*/  LDSM.16.M88.4 R36, [R7+0x2800] ;  /* 0x002800000724783b */ /* 0x000fe80000000200 */
[----:B------:R-:W-:Y:S04]  /*2c70*/  LDSM.16.M88.4 R32, [R7+0x2c00] ;  /* 0x002c00000720783b */ /* 0x000fe80000000200 */
[----:B------:R-:W0:Y:S04]  /*2c80*/  LDSM.16.MT88.4 R60, [R6+0x80] ;  /* 0x00008000063c783b */ /* 0x000e280000004200 */
[----:B------:R-:W1:Y:S04]  /*2c90*/  LDSM.16.MT88.4 R144, [R6] ;  /* 0x000000000690783b */ /* 0x000e680000004200 */
[----:B------:R-:W2:Y:S04]  /*2ca0*/  LDSM.16.MT88.4 R128, [R181] ;  /* 0x00000000b580783b */ /* 0x000ea80000004200 */
[----:B------:R-:W3:Y:S04]  /*2cb0*/  LDSM.16.MT88.4 R28, [R181+0x80] ;  /* 0x00008000b51c783b */ /* 0x000ee80000004200 */
[----:B------:R-:W4:Y:S04]  /*2cc0*/  LDSM.16.MT88.4 R48, [R6+0x1000] ;  /* 0x001000000630783b */ /* 0x000f280000004200 */
[----:B------:R-:W5:Y:S04]  /*2cd0*/  LDSM.16.MT88.4 R52, [R6+0x1080] ;  /* 0x001080000634783b */ /* 0x000f680000004200 */
[----:B------:R-:W1:Y:S01]  /*2ce0*/  LDSM.16.MT88.4 R56, [R181+0x1000] ;  /* 0x00100000b538783b */ /* 0x000e620000004200 */
[C---:B0-----:R-:W-:Y:S08]  /*2cf0*/  HMMA.16816.F32 R104, R60.reuse, R44, R104 ;  /* 0x0000002c3c68723c */ /* 0x041ff00000001868 */
[C---:B------:R-:W-:Y:S08]  /*2d00*/  HMMA.16816.F32 R100, R60.reuse, R40, R100 ;  /* 0x000000283c64723c */ /* 0x040ff00000001864 */
[C---:B------:R-:W-:Y:S08]  /*2d10*/  HMMA.16816.F32 R96, R60.reuse, R36, R96 ;  /* 0x000000243c60723c */ /* 0x040ff00000001860 */
[----:B------:R-:W-:Y:S01]  /*2d20*/  HMMA.16816.F32 R92, R60, R32, R92 ;  /* 0x000000203c5c723c */ /* 0x000fe2000000185c */
[----:B------:R-:W0:Y:S07]  /*2d30*/  LDSM.16.MT88.4 R60, [R181+0x1080] ;  /* 0x00108000b53c783b */ /* 0x000e2e0000004200 */
[C---:B-1----:R-:W-:Y:S08]  /*2d40*/  HMMA.16816.F32 R120, R144.reuse, R44, R120 ;  /* 0x0000002c9078723c */ /* 0x042ff00000001878 */
[C---:B------:R-:W-:Y:S08]  /*2d50*/  HMMA.16816.F32 R116, R144.reuse, R40, R116 ;  /* 0x000000289074723c */ /* 0x040ff00000001874 */
[C---:B------:R-:W-:Y:S08]  /*2d60*/  HMMA.16816.F32 R112, R144.reuse, R36, R112 ;  /* 0x000000249070723c */ /* 0x040ff00000001870 */
[----:B------:R-:W-:Y:S08]  /*2d70*/  HMMA.16816.F32 R108, R144, R32, R108 ;  /* 0x00000020906c723c */ /* 0x000ff0000000186c */
[C---:B--2---:R-:W-:Y:S08]  /*2d80*/  HMMA.16816.F32 R88, R128.reuse, R44, R88 ;  /* 0x0000002c8058723c */ /* 0x044ff00000001858 */
[C---:B------:R-:W-:Y:S08]  /*2d90*/  HMMA.16816.F32 R84, R128.reuse, R40, R84 ;  /* 0x000000288054723c */ /* 0x040ff00000001854 */
[C---:B------:R-:W-:Y:S08]  /*2da0*/  HMMA.16816.F32 R80, R128.reuse, R36, R80 ;  /* 0x000000248050723c */ /* 0x040ff00000001850 */
[----:B------:R-:W-:Y:S08]  /*2db0*/  HMMA.16816.F32 R76, R128, R32, R76 ;  /* 0x00000020804c723c */ /* 0x000ff0000000184c */
[C---:B---3--:R-:W-:Y:S08]  /*2dc0*/  HMMA.16816.F32 R72, R28.reuse, R44, R72 ;  /* 0x0000002c1c48723c */ /* 0x048ff00000001848 */
[C---:B------:R-:W-:Y:S08]  /*2dd0*/  HMMA.16816.F32 R68, R28.reuse, R40, R68 ;  /* 0x000000281c44723c */ /* 0x040ff00000001844 */
[C---:B------:R-:W-:Y:S08]  /*2de0*/  HMMA.16816.F32 R64, R28.reuse, R36, R64 ;  /* 0x000000241c40723c */ /* 0x040ff00000001840 */
[----:B------:R-:W-:Y:S01]  /*2df0*/  HMMA.16816.F32 R24, R28, R32, R24 ;  /* 0x000000201c18723c */ /* 0x000fe20000001818 */
[----:B------:R-:W-:-:S04]  /*2e00*/  IADD3 R182, R182, -0x1, RZ ;  /* 0xffffffffb6b67810 */ /* 0x000fc80007ffe0ff */
[----:B------:R-:W-:-:S03]  /*2e10*/  ISETP.NE.U32.AND P0, PT, R182, RZ, PT ;  /* 0x000000ffb600720c */ /* 0x000fc60003f05070 */
[----:B----4-:R-:W-:Y:S01]  /*2e20*/  HMMA.16816.F32 R120, R48, R46, R120 ;  /* 0x0000002e3078723c */ /* 0x010fe20000001878 */
[----:B------:R-:W-:Y:S01]  /*2e30*/  IMAD.WIDE R192, R10, 0x2, R192 ;  /* 0x000000020ac07825 */ /* 0x000fe200078e02c0 */
[----:B------:R-:W-:-:S03]  /*2e40*/  IADD3 R183, R183, -0x20, RZ ;  /* 0xffffffe0b7b77810 */ /* 0x000fc60007ffe0ff */
[----:B------:R-:W-:-:S03]  /*2e50*/  IMAD.WIDE R190, R10, 0x2, R190 ;  /* 0x000000020abe7825 */ /* 0x000fc600078e02be */
[----:B------:R-:W-:Y:S01]  /*2e60*/  HMMA.16816.F32 R116, R48, R42, R116 ;  /* 0x0000002a3074723c */ /* 0x000fe20000001874 */
[----:B------:R-:W-:-:S04]  /*2e70*/  IMAD.WIDE R188, R10, 0x2, R188 ;  /* 0x000000020abc7825 */ /* 0x000fc800078e02bc */
[----:B------:R-:W-:-:S03]  /*2e80*/  IMAD.WIDE R186, R10, 0x2, R186 ;  /* 0x000000020aba7825 */ /* 0x000fc600078e02ba */
[----:B------:R-:W-:Y:S01]  /*2e90*/  HMMA.16816.F32 R112, R48, R38, R112 ;  /* 0x000000263070723c */ /* 0x000fe20000001870 */
[----:B------:R-:W-:-:S04]  /*2ea0*/  IMAD.WIDE R184, R10, 0x2, R184 ;  /* 0x000000020ab87825 */ /* 0x000fc800078e02b8 */
[----:B------:R-:W-:-:S03]  /*2eb0*/  IMAD.WIDE R148, R10, 0x2, R148 ;  /* 0x000000020a947825 */ /* 0x000fc600078e0294 */
[----:B------:R-:W-:Y:S01]  /*2ec0*/  HMMA.16816.F32 R108, R48, R34, R108 ;  /* 0x00000022306c723c */ /* 0x000fe2000000186c */
[----:B------:R-:W-:-:S04]  /*2ed0*/  IMAD.WIDE R154, R10, 0x2, R154 ;  /* 0x000000020a9a7825 */ /* 0x000fc800078e029a */
[----:B------:R-:W-:-:S03]  /*2ee0*/  IMAD.WIDE R150, R10, 0x2, R150 ;  /* 0x000000020a967825 */ /* 0x000fc600078e0296 */
[----:B-----5:R-:W-:Y:S01]  /*2ef0*/  HMMA.16816.F32 R104, R52, R46, R104 ;  /* 0x0000002e3468723c */ /* 0x020fe20000001868 */
        /* <DEDUP_REMOVED lines=12> */
[----:B------:R-:W-:-:S07]  /*2fc0*/  IMAD.WIDE R194, R11, 0x2, R194 ;  /* 0x000000020bc27825 */ /* 0x000fce00078e02c2 */
[C---:B------:R-:W-:Y:S08]  /*2fd0*/  HMMA.16816.F32 R84, R56.reuse, R42, R84 ;  /* 0x0000002a3854723c */ /* 0x040ff00000001854 */
[C---:B------:R-:W-:Y:S08]  /*2fe0*/  HMMA.16816.F32 R80, R56.reuse, R38, R80 ;  /* 0x000000263850723c */ /* 0x040ff00000001850 */
[----:B------:R-:W-:Y:S08]  /*2ff0*/  HMMA.16816.F32 R76, R56, R34, R76 ;  /* 0x00000022384c723c */ /* 0x000ff0000000184c */
[C---:B0-----:R-:W-:Y:S08]  /*3000*/  HMMA.16816.F32 R72, R60.reuse, R46, R72 ;  /* 0x0000002e3c48723c */ /* 0x041ff00000001848 */
[C---:B------:R-:W-:Y:S08]  /*3010*/  HMMA.16816.F32 R68, R60.reuse, R42, R68 ;  /* 0x0000002a3c44723c */ /* 0x040ff00000001844 */
[C---:B------:R-:W-:Y:S08]  /*3020*/  HMMA.16816.F32 R64, R60.reuse, R38, R64 ;  /* 0x000000263c40723c */ /* 0x040ff00000001840 */
[----:B------:R-:W-:Y:S01]  /*3030*/  HMMA.16816.F32 R24, R60, R34, R24 ;  /* 0x000000223c18723c */ /* 0x000fe20000001818 */
[----:B------:R-:W-:Y:S01]  /*3040*/  @!P0 CALL.REL.NOINC `(.L_x_1) ;  /* 0x0000001000008944 */ /* 0x000fe20003c00000 */
[----:B------:R-:W-:Y:S06]  /*3050*/  BRA `(.L_x_2) ;  /* 0xffffedb000007947 */ /* 0x000fec000383ffff */
.L_x_1:
[----:B------:R-:W-:-:S06]  /*3060*/  NOP ;  /* 0x0000000000007918 */ /* 0x000fcc0000000000 */
[----:B------:R-:W-:Y:S02]  /*3070*/  F2FP.PACK_AB R21, R71, R70 ;  /* 0x000000464715723e */ /* 0x000fe400000000ff */
[----:B------:R-:W-:-:S02]  /*3080*/  F2FP.PACK_AB R69, R69, R68 ;  /* 0x000000444545723e */ /* 0x000fc400000000ff */
[----:B------:R-:W-:Y:S02]  /*3090*/  F2FP.PACK_AB R17, R103, R102 ;  /* 0x000000666711723e */ /* 0x000fe400000000ff */
[----:B------:R-:W-:Y:S02]  /*30a0*/  F2FP.PACK_AB R101, R101, R100 ;  /* 0x000000646565723e */ /* 0x000fe400000000ff */
[----:B------:R-:W-:Y:S02]  /*30b0*/  F2FP.PACK_AB R13, R87, R86 ;  /* 0x00000056570d723e */ /* 0x000fe400000000ff */
[----:B------:R-:W-:Y:S02]  /*30c0*/  F2FP.PACK_AB R85, R85, R84 ;  /* 0x000000545555723e */ /* 0x000fe400000000ff */
        /* <DEDUP_REMOVED lines=26> */
.L_x_0:
[----:B------:R-:W-:Y:S01]  /*3270*/  BAR.SYNC.DEFER_BLOCKING 0x0 ;  /* 0x0000000000007b1d */ /* 0x000fe20000010000 */
[----:B------:R-:W-:Y:S01]  /*3280*/  IMAD.SHL.U32 R5, R0, 0x200, RZ ;  /* 0x0000020000057824 */ /* 0x000fe200078e00ff */
[----:B------:R-:W-:Y:S01]  /*3290*/  ISETP.GE.AND P0, PT, R4, c[0x0][0x178], PT ;  /* 0x00005e0004007a0c */ /* 0x000fe20003f06270 */
[C---:B------:R-:W-:Y:S01]  /*32a0*/  IMAD.SHL.U32 R6, R0.reuse, 0x20, RZ ;  /* 0x0000002000067824 */ /* 0x040fe200078e00ff */
[----:B------:R-:W-:Y:S01]  /*32b0*/  IADD3 R26, R3, 0x8, RZ ;  /* 0x00000008031a7810 */ /* 0x000fe20007ffe0ff */
[C---:B------:R-:W-:Y:S01]  /*32c0*/  IMAD.SHL.U32 R7, R0.reuse, 0x4, RZ ;  /* 0x0000000400077824 */ /* 0x040fe200078e00ff */
[----:B------:R-:W-:Y:S01]  /*32d0*/  LOP3.LUT R5, R5, 0x3000, RZ, 0xc0, !PT ;  /* 0x0000300005057812 */ /* 0x000fe200078ec0ff */
[C---:B------:R-:W-:Y:S01]  /*32e0*/  IMAD.SHL.U32 R24, R0.reuse, 0x40, RZ ;  /* 0x0000004000187824 */ /* 0x040fe200078e00ff */
[----:B------:R-:W-:Y:S01]  /*32f0*/  ISETP.LT.AND P6, PT, R3, c[0x0][0x17c], !P0 ;  /* 0x00005f0003007a0c */ /* 0x000fe200047c1270 */
[----:B------:R-:W-:Y:S01]  /*3300*/  IMAD.SHL.U32 R0, R0, 0x800, RZ ;  /* 0x0000080000007824 */ /* 0x000fe200078e00ff */
[----:B------:R-:W-:Y:S01]  /*3310*/  LOP3.LUT R6, R5, 0x60, R6, 0xf8, !PT ;  /* 0x0000006005067812 */ /* 0x000fe200078ef806 */
[----:B------:R-:W-:Y:S01]  /*3320*/  IMAD R4, R4, c[0x0][0x194], RZ ;  /* 0x0000650004047a24 */ /* 0x000fe200078e02ff */
[----:B------:R-:W-:-:S02]  /*3330*/  LOP3.LUT R24, R24, 0x800, RZ, 0xc0, !PT ;  /* 0x0000080018187812 */ /* 0x000fc400078ec0ff */
[----:B------:R-:W-:Y:S02]  /*3340*/  LOP3.LUT R7, R6, 0x170, R7, 0x78, !PT ;  /* 0x0000017006077812 */ /* 0x000fe400078e7807 */
[----:B------:R-:W-:Y:S02]  /*3350*/  LOP3.LUT R5, R0, 0x3000, RZ, 0xc0, !PT ;  /* 0x0000300000057812 */ /* 0x000fe400078ec0ff */
[C---:B------:R-:W-:Y:S01]  /*3360*/  IADD3 R0, R3.reuse, 0x2, RZ ;  /* 0x0000000203007810 */ /* 0x040fe20007ffe0ff */
[----:B------:R-:W-:Y:S02]  /*3370*/  IMAD.IADD R7, R24, 0x1, R7 ;  /* 0x0000000118077824 */ /* 0x000fe400078e0207 */
[----:B------:R-:W-:Y:S01]  /*3380*/  IMAD R28, R2, 0x10, R5 ;  /* 0x00000010021c7824 */ /* 0x000fe200078e0205 */
[----:B------:R-:W-:Y:S02]  /*3390*/  IADD3 R2, R3, 0x1, RZ ;  /* 0x0000000103027810 */ /* 0x000fe40007ffe0ff */
[----:B------:R-:W-:Y:S01]  /*33a0*/  STS.128 [R7], R116 ;  /* 0x0000007407007388 */ /* 0x000fe20000000c00 */
[----:B------:R-:W-:-:S02]  /*33b0*/  ISETP.LT.AND P1, PT, R0, c[0x0][0x17c], !P0 ;  /* 0x00005f0000007a0c */ /* 0x000fc40004721270 */
[----:B------:R-:W-:Y:S01]  /*33c0*/  LOP3.LUT R30, R28, 0x20, RZ, 0x3c, !PT ;  /* 0x000000201c1e7812 */ /* 0x000fe200078e3cff */
[----:B------:R-:W-:Y:S01]  /*33d0*/  STS.128 [R7+0x80], R8 ;  /* 0x0000800807007388 */ /* 0x000fe20000000c00 */
[----:B------:R-:W-:Y:S02]  /*33e0*/  ISETP.LT.AND P2, PT, R2, c[0x0][0x17c], !P0 ;  /* 0x00005f0002007a0c */ /* 0x000fe40004741270 */
[----:B------:R-:W-:Y:S01]  /*33f0*/  LEA R2, P3, R4, c[0x0][0x170], 0x1 ;  /* 0x00005c0004027a11 */ /* 0x000fe200078608ff */
[----:B------:R-:W-:Y:S01]  /*3400*/  STS.128 [R7+0x200], R84 ;  /* 0x0002005407007388 */ /* 0x000fe20000000c00 */
[----:B------:R-:W-:Y:S02]  /*3410*/  LOP3.LUT R42, R28, 0x40, RZ, 0x3c, !PT ;  /* 0x000000401c2a7812 */ /* 0x000fe400078e3cff */
[----:B------:R-:W-:Y:S01]  /*3420*/  LEA.HI.X.SX32 R0, R4, c[0x0][0x174], 0x1, P3 ;  /* 0x00005d0004007a11 */ /* 0x000fe200018f0eff */
[----:B------:R0:W-:Y:S01]  /*3430*/  STS.128 [R7+0x280], R12 ;  /* 0x0002800c07007388 */ /* 0x0001e20000000c00 */
[----:B------:R-:W-:-:S03]  /*3440*/  LOP3.LUT R44, R28, 0x60, RZ, 0x3c, !PT ;  /* 0x000000601c2c7812 */ /* 0x000fc600078e3cff */
[----:B------:R-:W-:Y:S04]  /*3450*/  STS.128 [R7+0x400], R100 ;  /* 0x0004006407007388 */ /* 0x000fe80000000c00 */
[----:B------:R1:W-:Y:S04]  /*3460*/  STS.128 [R7+0x480], R16 ;  /* 0x0004801007007388 */ /* 0x0003e80000000c00 */
[----:B------:R-:W-:Y:S04]  /*3470*/  STS.128 [R7+0x600], R68 ;  /* 0x0006004407007388 */ /* 0x000fe80000000c00 */
[----:B------:R2:W-:Y:S01]  /*3480*/  STS.128 [R7+0x680], R20 ;  /* 0x0006801407007388 */ /* 0x0005e20000000c00 */
[C---:B0-----:R-:W-:Y:S01]  /*3490*/  IMAD R15, R3.reuse, c[0x0][0x198], RZ ;  /* 0x00006600030f7a24 */ /* 0x041fe200078e02ff */
[----:B------:R-:W-:-:S02]  /*34a0*/  IADD3 R13, R3, 0x3, RZ ;  /* 0x00000003030d7810 */ /* 0x000fc40007ffe0ff */
[----:B------:R-:W-:Y:S01]  /*34b0*/  BAR.SYNC.DEFER_BLOCKING 0x0 ;  /* 0x0000000000007b1d */ /* 0x000fe20000010000 */
[C---:B------:R-:W-:Y:S02]  /*34c0*/  IADD3 R14, R3.reuse, 0x4, RZ ;  /* 0x00000004030e7810 */ /* 0x040fe40007ffe0ff */
[----:B------:R-:W-:Y:S02]  /*34d0*/  IADD3 R12, R3, 0x5, RZ ;  /* 0x00000005030c7810 */ /* 0x000fe40007ffe0ff */
[----:B-1----:R-:W-:Y:S02]  /*34e0*/  LEA R16, P3, R15, R2, 0x1 ;  /* 0x000000020f107211 */ /* 0x002fe400078608ff */
[----:B------:R-:W-:Y:S02]  /*34f0*/  ISETP.LT.AND P5, PT, R13, c[0x0][0x17c], !P0 ;  /* 0x00005f000d007a0c */ /* 0x000fe400047a1270 */
[C---:B------:R-:W-:Y:S02]  /*3500*/  LEA.HI.X.SX32 R17, R15.reuse, R0, 0x1, P3 ;  /* 0x000000000f117211 */ /* 0x040fe400018f0eff */
[----:B------:R-:W-:-:S02]  /*3510*/  IADD3 R15, R15, c[0x0][0x198], RZ ;  /* 0x000066000f0f7a10 */ /* 0x000fc40007ffe0ff */
[----:B------:R-:W-:Y:S02]  /*3520*/  ISETP.LT.AND P4, PT, R14, c[0x0][0x17c], !P0 ;  /* 0x00005f000e007a0c */ /* 0x000fe40004781270 */
[----:B--2---:R-:W-:Y:S02]  /*3530*/  IADD3 R21, R15, c[0x0][0x198], RZ ;  /* 0x000066000f157a10 */ /* 0x004fe40007ffe0ff */
[----:B------:R-:W-:Y:S02]  /*3540*/  ISETP.LT.AND P3, PT, R12, c[0x0][0x17c], !P0 ;  /* 0x00005f000c007a0c */ /* 0x000fe40004761270 */
[----:B------:R-:W-:Y:S02]  /*3550*/  IADD3 R22, R3, 0x6, RZ ;  /* 0x0000000603167810 */ /* 0x000fe40007ffe0ff */
[----:B------:R-:W-:Y:S01]  /*3560*/  IADD3 R23, R21, c[0x0][0x198], RZ ;  /* 0x0000660015177a10 */ /* 0x000fe20007ffe0ff */
[----:B------:R-:W0:Y:S03]  /*3570*/  LDS.128 R32, [R28] ;  /* 0x000000001c207984 */ /* 0x000e260000000c00 */
[----:B------:R-:W-:Y:S01]  /*3580*/  IADD3 R27, R23, c[0x0][0x198], RZ ;  /* 0x00006600171b7a10 */ /* 0x000fe20007ffe0ff */
[----:B------:R-:W1:Y:S04]  /*3590*/  LDS.128 R8, [R30] ;  /* 0x000000001e087984 */ /* 0x000e680000000c00 */
[----:B------:R-:W2:Y:S04]  /*35a0*/  LDS.128 R4, [R42] ;  /* 0x000000002a047984 */ /* 0x000ea80000000c00 */
[----:B0-----:R0:W-:Y:S01]  /*35b0*/  @P6 STG.E.U16 [R16.64], R32 ;  /* 0x0000002010006986 */ /* 0x0011e2000c101504 */
[----:B------:R-:W-:-:S04]  /*35c0*/  LEA R18, P6, R15, R2, 0x1 ;  /* 0x000000020f127211 */ /* 0x000fc800078c08ff */
[----:B------:R-:W-:Y:S02]  /*35d0*/  LEA.HI.X.SX32 R19, R15, R0, 0x1, P6 ;  /* 0x000000000f137211 */ /* 0x000fe400030f0eff */
[C---:B------:R-:W-:Y:S01]  /*35e0*/  LEA R20, P6, R21.reuse, R2, 0x1 ;  /* 0x0000000215147211 */ /* 0x040fe200078c08ff */
[----:B------:R-:W3:Y:S03]  /*35f0*/  LDS.128 R12, [R44] ;  /* 0x000000002c0c7984 */ /* 0x000ee60000000c00 */
[----:B------:R-:W-:Y:S02]  /*3600*/  LEA.HI.X.SX32 R21, R21, R0, 0x1, P6 ;  /* 0x0000000015157211 */ /* 0x000fe400030f0eff */
[----:B0-----:R-:W-:Y:S02]  /*3610*/  PRMT R17, R32, 0x7632, R17 ;  /* 0x0000763220117816 */ /* 0x001fe40000000011 */
[----:B------:R-:W-:-:S03]  /*3620*/  IADD3 R16, R3, 0x7, RZ ;  /* 0x0000000703107810 */ /* 0x000fc60007ffe0ff */
[----:B------:R-:W-:Y:S01]  /*3630*/  @P2 STG.E.U16 [R18.64], R17 ;  /* 0x0000001112002986 */ /* 0x000fe2000c101504 */
[----:B------:R-:W-:Y:S02]  /*3640*/  ISETP.LT.AND P2, PT, R22, c[0x0][0x17c], !P0 ;  /* 0x00005f0016007a0c */ /* 0x000fe40004741270 */
[C---:B------:R-:W-:Y:S01]  /*3650*/  LEA R22, P6, R23.reuse, R2, 0x1 ;  /* 0x0000000217167211 */ /* 0x040fe200078c08ff */
[----:B-1----:R0:W-:Y:S01]  /*3660*/  @P1 STG.E.U16 [R20.64], R8 ;  /* 0x0000000814001986 */ /* 0x0021e2000c101504 */
[----:B------:R-:W-:Y:S02]  /*3670*/  ISETP.LT.AND P1, PT, R16, c[0x0][0x17c], !P0 ;  /* 0x00005f0010007a0c */ /* 0x000fe40004721270 */
[----:B------:R-:W-:Y:S01]  /*3680*/  LEA.HI.X.SX32 R23, R23, R0, 0x1, P6 ;  /* 0x0000000017177211 */ /* 0x000fe200030f0eff */
[----:B------:R1:W4:Y:S01]  /*3690*/  LDS.128 R16, [R28+0x800] ;  /* 0x000800001c107984 */ /* 0x0003220000000c00 */
[----:B------:R-:W-:-:S04]  /*36a0*/  LEA R24, P6, R27, R2, 0x1 ;  /* 0x000000021b187211 */ /* 0x000fc800078c08ff */
[C---:B------:R-:W-:Y:S02]  /*36b0*/  LEA.HI.X.SX32 R25, R27.reuse, R0, 0x1, P6 ;  /* 0x000000001b197211 */ /* 0x040fe400030f0eff */
[----:B------:R-:W-:Y:S02]  /*36c0*/  IADD3 R27, R27, c[0x0][0x198], RZ ;  /* 0x000066001b1b7a10 */ /* 0x000fe40007ffe0ff */
[----:B0-----:R-:W-:Y:S02]  /*36d0*/  PRMT R21, R8, 0x7632, R21 ;  /* 0x0000763208157816 */ /* 0x001fe40000000015 */
[----:B------:R-:W-:Y:S02]  /*36e0*/  IADD3 R29, R27, c[0x0][0x198], RZ ;  /* 0x000066001b1d7a10 */ /* 0x000fe40007ffe0ff */
[----:B------:R-:W-:Y:S01]  /*36f0*/  IADD3 R8, R3, 0x9, RZ ;  /* 0x0000000903087810 */ /* 0x000fe20007ffe0ff */
[----:B------:R-:W-:Y:S01]  /*3700*/  @P5 STG.E.U16 [R22.64], R21 ;  /* 0x0000001516005986 */ /* 0x000fe2000c101504 */
[----:B------:R-:W-:-:S02]  /*3710*/  ISETP.LT.AND P5, PT, R26, c[0x0][0x17c], !P0 ;  /* 0x00005f001a007a0c */ /* 0x000fc400047a1270 */
[----:B------:R-:W-:Y:S01]  /*3720*/  LEA R26, P6, R27, R2, 0x1 ;  /* 0x000000021b1a7211 */ /* 0x000fe200078c08ff */
[----:B------:R-:W0:Y:S01]  /*3730*/  LDS.128 R20, [R30+0x800] ;  /* 0x000800001e147984 */ /* 0x000e220000000c00 */
[----:B------:R-:W-:Y:S02]  /*3740*/  IADD3 R31, R29, c[0x0][0x198], RZ ;  /* 0x000066001d1f7a10 */ /* 0x000fe40007ffe0ff */
[----:B------:R-:W-:Y:S01]  /*3750*/  LEA.HI.X.SX32 R27, R27, R0, 0x1, P6 ;  /* 0x000000001b1b7211 */ /* 0x000fe200030f0eff */
[----:B--2---:R2:W-:Y:S01]  /*3760*/  @P4 STG.E.U16 [R24.64], R4 ;  /* 0x0000000418004986 */ /* 0x0045e2000c101504 */
[----:B-1----:R-:W-:Y:S02]  /*3770*/  LEA R28, P6, R29, R2, 0x1 ;  /* 0x000000021d1c7211 */ /* 0x002fe400078c08ff */
[----:B------:R-:W-:Y:S02]  /*3780*/  IADD3 R41, R31, c[0x0][0x198], RZ ;  /* 0x000066001f297a10 */ /* 0x000fe40007ffe0ff */
[----:B------:R-:W-:-:S02]  /*3790*/  LEA.HI.X.SX32 R29, R29, R0, 0x1, P6 ;  /* 0x000000001d1d7211 */ /* 0x000fc400030f0eff */
[----:B------:R-:W-:Y:S02]  /*37a0*/  LEA R36, P6, R31, R2, 0x1 ;  /* 0x000000021f247211 */ /* 0x000fe400078c08ff */
[----:B------:R-:W-:Y:S02]  /*37b0*/  ISETP.LT.AND P4, PT, R8, c[0x0][0x17c], !P0 ;  /* 0x00005f0008007a0c */ /* 0x000fe40004781270 */
[----:B------:R-:W-:Y:S02]  /*37c0*/  IADD3 R8, R3, 0xa, RZ ;  /* 0x0000000a03087810 */ /* 0x000fe40007ffe0ff */
[----:B--2---:R-:W-:Y:S02]  /*37d0*/  PRMT R25, R4, 0x7632, R25 ;  /* 0x0000763204197816 */ /* 0x004fe40000000019 */
[----:B------:R-:W-:Y:S02]  /*37e0*/  LEA.HI.X.SX32 R37, R31, R0, 0x1, P6 ;  /* 0x000000001f257211 */ /* 0x000fe400030f0eff */
[----:B------:R-:W-:Y:S01]  /*37f0*/  IADD3 R4, R3, 0xb, RZ ;  /* 0x0000000b03047810 */ /* 0x000fe20007ffe0ff */
[----:B------:R-:W-:Y:S01]  /*3800*/  @P3 STG.E.U16 [R26.64], R25 ;  /* 0x000000191a003986 */ /* 0x000fe2000c101504 */
[----:B------:R-:W-:-:S02]  /*3810*/  LEA R38, P6, R41, R2, 0x1 ;  /* 0x0000000229267211 */ /* 0x000fc400078c08ff */
[----:B------:R-:W-:Y:S01]  /*3820*/  ISETP.LT.AND P3, PT, R8, c[0x0][0x17c], !P0 ;  /* 0x00005f0008007a0c */ /* 0x000fe20004761270 */
[----:B------:R-:W1:Y:S01]  /*3830*/  LDS.128 R24, [R42+0x800] ;  /* 0x000800002a187984 */ /* 0x000e620000000c00 */
[----:B---3--:R-:W-:Y:S02]  /*3840*/  PRMT R8, R12, 0x7632, R8 ;  /* 0x000076320c087816 */ /* 0x008fe40000000008 */
[----:B------:R-:W-:Y:S01]  /*3850*/  LEA.HI.X.SX32 R39, R41, R0, 0x1, P6 ;  /* 0x0000000029277211 */ /* 0x000fe200030f0eff */
[----:B------:R-:W-:Y:S01]  /*3860*/  @P2 STG.E.U16 [R28.64], R12 ;  /* 0x0000000c1c002986 */ /* 0x000fe2000c101504 */
[----:B------:R-:W-:Y:S02]  /*3870*/  ISETP.LT.AND P2, PT, R4, c[0x0][0x17c], !P0 ;  /* 0x00005f0004007a0c */ /* 0x000fe40004741270 */
[----:B------:R-:W-:Y:S01]  /*3880*/  IADD3 R4, R3, 0xc, RZ ;  /* 0x0000000c03047810 */ /* 0x000fe20007ffe0ff */
[----:B------:R-:W2:Y:S01]  /*3890*/  LDS.128 R28, [R44+0x800] ;  /* 0x000800002c1c7984 */ /* 0x000ea20000000c00 */
[----:B------:R-:W-:-:S03]  /*38a0*/  IADD3 R41, R41, c[0x0][0x198], RZ ;  /* 0x0000660029297a10 */ /* 0x000fc60007ffe0ff */
[----:B------:R3:W-:Y:S01]  /*38b0*/  @P1 STG.E.U16 [R36.64], R8 ;  /* 0x0000000824001986 */ /* 0x0007e2000c101504 */
[----:B------:R-:W-:Y:S02]  /*38c0*/  ISETP.LT.AND P1, PT, R4, c[0x0][0x17c], !P0 ;  /* 0x00005f0004007a0c */ /* 0x000fe40004721270 */
[----:B------:R-:W-:Y:S01]  /*38d0*/  LEA R40, P6, R41, R2, 0x1 ;  /* 0x0000000229287211 */ /* 0x000fe200078c08ff */
[----:B----4-:R4:W-:Y:S01]  /*38e0*/  @P5 STG.E.U16 [R38.64], R16 ;  /* 0x0000001026005986 */ /* 0x0109e2000c101504 */
[----:B------:R-:W-:Y:S02]  /*38f0*/  IADD3 R4, R3, 0xd, RZ ;  /* 0x0000000d03047810 */ /* 0x000fe40007ffe0ff */
[C---:B------:R-:W-:Y:S02]  /*3900*/  IADD3 R43, R41.reuse, c[0x0][0x198], RZ ;  /* 0x00006600292b7a10 */ /* 0x040fe40007ffe0ff */
[----:B------:R-:W-:Y:S02]  /*3910*/  LEA.HI.X.SX32 R41, R41, R0, 0x1, P6 ;  /* 0x0000000029297211 */ /* 0x000fe400030f0eff */
[----:B------:R-:W-:-:S02]  /*3920*/  ISETP.LT.AND P5, PT, R4, c[0x0][0x17c], !P0 ;  /* 0x00005f0004007a0c */ /* 0x000fc400047a1270 */
[----:B---3--:R-:W-:Y:S02]  /*3930*/  PRMT R8, R16, 0x7632, R8 ;  /* 0x0000763210087816 */ /* 0x008fe40000000008 */
[----:B------:R-:W-:Y:S02]  /*3940*/  LEA R42, P6, R43, R2, 0x1 ;  /* 0x000000022b2a7211 */ /* 0x000fe400078c08ff */
[----:B------:R-:W-:Y:S01]  /*3950*/  IADD3 R4, R3, 0xe, RZ ;  /* 0x0000000e03047810 */ /* 0x000fe20007ffe0ff */
[----:B------:R3:W-:Y:S01]  /*3960*/  @P4 STG.E.U16 [R40.64], R8 ;  /* 0x0000000828004986 */ /* 0x0007e2000c101504 */
[C---:B------:R-:W-:Y:S02]  /*3970*/  IADD3 R37, R43.reuse, c[0x0][0x198], RZ ;  /* 0x000066002b257a10 */ /* 0x040fe40007ffe0ff */
[----:B------:R-:W-:Y:S02]  /*3980*/  LEA.HI.X.SX32 R43, R43, R0, 0x1, P6 ;  /* 0x000000002b2b7211 */ /* 0x000fe400030f0eff */
[----:B------:R-:W-:-:S02]  /*3990*/  ISETP.LT.AND P4, PT, R4, c[0x0][0x17c], !P0 ;  /* 0x00005f0004007a0c */ /* 0x000fc40004781270 */
[----:B------:R-:W-:Y:S01]  /*39a0*/  LEA R36, P6, R37, R2, 0x1 ;  /* 0x0000000225247211 */ /* 0x000fe200078c08ff */
[----:B0-----:R0:W-:Y:S01]  /*39b0*/  @P3 STG.E.U16 [R42.64], R20 ;  /* 0x000000142a003986 */ /* 0x0011e2000c101504 */
[----:B------:R-:W-:Y:S02]  /*39c0*/  IADD3 R4, R3, 0xf, RZ ;  /* 0x0000000f03047810 */ /* 0x000fe40007ffe0ff */
[C---:B----4-:R-:W-:Y:S02]  /*39d0*/  IADD3 R39, R37.reuse, c[0x0][0x198], RZ ;  /* 0x0000660025277a10 */ /* 0x050fe40007ffe0ff */
[----:B------:R-:W-:Y:S02]  /*39e0*/  LEA.HI.X.SX32 R37, R37, R0, 0x1, P6 ;  /* 0x0000000025257211 */ /* 0x000fe400030f0eff */
[----:B------:R-:W-:Y:S02]  /*39f0*/  PRMT R12, R20, 0x7632, R12 ;  /* 0x00007632140c7816 */ /* 0x000fe4000000000c */
[----:B------:R-:W-:-:S02]  /*3a00*/  ISETP.LT.AND P3, PT, R4, c[0x0][0x17c], !P0 ;  /* 0x00005f0004007a0c */ /* 0x000fc40004761270 */
[----:B------:R-:W-:Y:S01]  /*3a10*/  LEA R38, P6, R39, R2, 0x1 ;  /* 0x0000000227267211 */ /* 0x000fe200078c08ff */
[----:B------:R4:W-:Y:S01]  /*3a20*/  @P2 STG.E.U16 [R36.64], R12 ;  /* 0x0000000c24002986 */ /* 0x0009e2000c101504 */
[----:B------:R-:W-:Y:S02]  /*3a30*/  IADD3 R4, R3, 0x10, RZ ;  /* 0x0000001003047810 */ /* 0x000fe40007ffe0ff */
[C---:B---3--:R-:W-:Y:S02]  /*3a40*/  IADD3 R41, R39.reuse, c[0x0][0x198], RZ ;  /* 0x0000660027297a10 */ /* 0x048fe40007ffe0ff */
[----:B------:R-:W-:Y:S02]  /*3a50*/  LEA.HI.X.SX32 R39, R39, R0, 0x1, P6 ;  /* 0x0000000027277211 */ /* 0x000fe400030f0eff */
[----:B------:R-:W-:Y:S02]  /*3a60*/  ISETP.LT.AND P2, PT, R4, c[0x0][0x17c], !P0 ;  /* 0x00005f0004007a0c */ /* 0x000fe40004741270 */
[----:B------:R-:W-:Y:S01]  /*3a70*/  LEA R40, P6, R41, R2, 0x1 ;  /* 0x0000000229287211 */ /* 0x000fe200078c08ff */
[----:B-1----:R1:W-:Y:S01]  /*3a80*/  @P1 STG.E.U16 [R38.64], R24 ;  /* 0x0000001826001986 */ /* 0x0023e2000c101504 */
[----:B------:R-:W-:-:S02]  /*3a90*/  IADD3 R4, R3, 0x11, RZ ;  /* 0x0000001103047810 */ /* 0x000fc40007ffe0ff */
[C---:B0-----:R-:W-:Y:S02]  /*3aa0*/  IADD3 R43, R41.reuse, c[0x0][0x198], RZ ;  /* 0x00006600292b7a10 */ /* 0x041fe40007ffe0ff */
[----:B------:R-:W-:Y:S02]  /*3ab0*/  LEA.HI.X.SX32 R41, R41, R0, 0x1, P6 ;  /* 0x0000000029297211 */ /* 0x000fe400030f0eff */
[----:B------:R-:W-:Y:S02]  /*3ac0*/  PRMT R20, R24, 0x7632, R20 ;  /* 0x0000763218147816 */ /* 0x000fe40000000014 */
[----:B------:R-:W-:Y:S02]  /*3ad0*/  ISETP.LT.AND P1, PT, R4, c[0x0][0x17c], !P0 ;  /* 0x00005f0004007a0c */ /* 0x000fe40004721270 */
[----:B------:R-:W-:Y:S01]  /*3ae0*/  LEA R42, P6, R43, R2, 0x1 ;  /* 0x000000022b2a7211 */ /* 0x000fe200078c08ff */
[----:B------:R0:W-:Y:S01]  /*3af0*/  @P5 STG.E.U16 [R40.64], R20 ;  /* 0x0000001428005986 */ /* 0x0001e2000c101504 */
[----:B------:R-:W-:-:S02]  /*3b00*/  IADD3 R4, R3, 0x12, RZ ;  /* 0x0000001203047810 */ /* 0x000fc40007ffe0ff */
[C---:B----4-:R-:W-:Y:S02]  /*3b10*/  IADD3 R37, R43.reuse, c[0x0][0x198], RZ ;  /* 0x000066002b257a10 */ /* 0x050fe40007ffe0ff */
[----:B------:R-:W-:Y:S02]  /*3b20*/  LEA.HI.X.SX32 R43, R43, R0, 0x1, P6 ;  /* 0x000000002b2b7211 */ /* 0x000fe400030f0eff */
[----:B------:R-:W-:Y:S02]  /*3b30*/  ISETP.LT.AND P5, PT, R4, c[0x0][0x17c], !P0 ;  /* 0x00005f0004007a0c */ /* 0x000fe400047a1270 */
[----:B------:R-:W-:Y:S01]  /*3b40*/  LEA R36, P6, R37, R2, 0x1 ;  /* 0x0000000225247211 */ /* 0x000fe200078c08ff */
[----:B--2---:R2:W-:Y:S01]  /*3b50*/  @P4 STG.E.U16 [R42.64], R28 ;  /* 0x0000001c2a004986 */ /* 0x0045e2000c101504 */
[----:B------:R-:W-:Y:S02]  /*3b60*/  IADD3 R4, R3, 0x13, RZ ;  /* 0x0000001303047810 */ /* 0x000fe40007ffe0ff */
[----:B-1----:R-:W-:-:S02]  /*3b70*/  IADD3 R39, R37, c[0x0][0x198], RZ ;  /* 0x0000660025277a10 */ /* 0x002fc40007ffe0ff */
[----:B------:R-:W-:Y:S02]  /*3b80*/  LEA.HI.X.SX32 R37, R37, R0, 0x1, P6 ;  /* 0x0000000025257211 */ /* 0x000fe400030f0eff */
[----:B------:R-:W-:Y:S02]  /*3b90*/  PRMT R8, R28, 0x7632, R8 ;  /* 0x000076321c087816 */ /* 0x000fe40000000008 */
[----:B------:R-:W-:Y:S02]  /*3ba0*/  ISETP.LT.AND P4, PT, R4, c[0x0][0x17c], !P0 ;  /* 0x00005f0004007a0c */ /* 0x000fe40004781270 */
[----:B------:R-:W-:Y:S01]  /*3bb0*/  LEA R38, P6, R39, R2, 0x1 ;  /* 0x0000000227267211 */ /* 0x000fe200078c08ff */
[----:B------:R1:W-:Y:S01]  /*3bc0*/  @P3 STG.E.U16 [R36.64], R8 ;  /* 0x0000000824003986 */ /* 0x0003e2000c101504 */
[----:B------:R-:W-:Y:S02]  /*3bd0*/  IADD3 R4, R3, 0x14, RZ ;  /* 0x0000001403047810 */ /* 0x000fe40007ffe0ff */
[----:B0-----:R-:W-:-:S02]  /*3be0*/  IADD3 R41, R39, c[0x0][0x198], RZ ;  /* 0x0000660027297a10 */ /* 0x001fc40007ffe0ff */
[----:B------:R-:W-:Y:S02]  /*3bf0*/  LEA.HI.X.SX32 R39, R39, R0, 0x1, P6 ;  /* 0x0000000027277211 */ /* 0x000fe400030f0eff */
[----:B------:R-:W-:Y:S02]  /*3c00*/  ISETP.LT.AND P3, PT, R4, c[0x0][0x17c], !P0 ;  /* 0x00005f0004007a0c */ /* 0x000fe40004761270 */
[----:B------:R-:W-:Y:S01]  /*3c10*/  LEA R40, P6, R41, R2, 0x1 ;  /* 0x0000000229287211 */ /* 0x000fe200078c08ff */
[----:B------:R0:W-:Y:S01]  /*3c20*/  @P2 STG.E.U16 [R38.64], R33 ;  /* 0x0000002126002986 */ /* 0x0001e2000c101504 */
[----:B------:R-:W-:Y:S02]  /*3c30*/  IADD3 R4, R3, 0x15, RZ ;  /* 0x0000001503047810 */ /* 0x000fe40007ffe0ff */
[C---:B--2---:R-:W-:Y:S02]  /*3c40*/  IADD3 R43, R41.reuse, c[0x0][0x198], RZ ;  /* 0x00006600292b7a10 */ /* 0x044fe40007ffe0ff */
[----:B------:R-:W-:-:S02]  /*3c50*/  LEA.HI.X.SX32 R41, R41, R0, 0x1, P6 ;  /* 0x0000000029297211 */ /* 0x000fc400030f0eff */
[----:B------:R-:W-:Y:S02]  /*3c60*/  PRMT R20, R33, 0x7632, R20 ;  /* 0x0000763221147816 */ /* 0x000fe40000000014 */
[----:B------:R-:W-:Y:S02]  /*3c70*/  ISETP.LT.AND P2, PT, R4, c[0x0][0x17c], !P0 ;  /* 0x00005f0004007a0c */ /* 0x000fe40004741270 */
[----:B------:R-:W-:Y:S01]  /*3c80*/  LEA R42, P6, R43, R2, 0x1 ;  /* 0x000000022b2a7211 */ /* 0x000fe200078c08ff */
[----:B------:R2:W-:Y:S01]  /*3c90*/  @P1 STG.E.U16 [R40.64], R20 ;  /* 0x0000001428001986 */ /* 0x0005e2000c101504 */
[----:B------:R-:W-:Y:S02]  /*3ca0*/  IADD3 R4, R3, 0x16, RZ ;  /* 0x0000001603047810 */ /* 0x000fe40007ffe0ff */
[C---:B-1----:R-:W-:Y:S02]  /*3cb0*/  IADD3 R37, R43.reuse, c[0x0][0x198], RZ ;  /* 0x000066002b257a10 */ /* 0x042fe40007ffe0ff */
[----:B------:R-:W-:-:S02]  /*3cc0*/  LEA.HI.X.SX32 R43, R43, R0, 0x1, P6 ;  /* 0x000000002b2b7211 */ /* 0x000fc400030f0eff */
[----:B------:R-:W-:Y:S02]  /*3cd0*/  ISETP.LT.AND P1, PT, R4, c[0x0][0x17c], !P0 ;  /* 0x00005f0004007a0c */ /* 0x000fe40004721270 */
[----:B------:R-:W-:Y:S01]  /*3ce0*/  LEA R36, P6, R37, R2, 0x1 ;  /* 0x0000000225247211 */ /* 0x000fe200078c08ff */
[----:B------:R1:W-:Y:S01]  /*3cf0*/  @P5 STG.E.U16 [R42.64], R9 ;  /* 0x000000092a005986 */ /* 0x0003e2000c101504 */
[----:B------:R-:W-:Y:S02]  /*3d00*/  IADD3 R4, R3, 0x17, RZ ;  /* 0x0000001703047810 */ /* 0x000fe40007ffe0ff */
[C---:B0-----:R-:W-:Y:S02]  /*3d10*/  IADD3 R33, R37.reuse, c[0x0][0x198], RZ ;  /* 0x0000660025217a10 */ /* 0x041fe40007ffe0ff */
[----:B------:R-:W-:Y:S02]  /*3d20*/  LEA.HI.X.SX32 R37, R37, R0, 0x1, P6 ;  /* 0x0000000025257211 */ /* 0x000fe400030f0eff */
[----:B------:R-:W-:-:S02]  /*3d30*/  PRMT R12, R9, 0x7632, R12 ;  /* 0x00007632090c7816 */ /* 0x000fc4000000000c */
[----:B------:R-:W-:Y:S02]  /*3d40*/  ISETP.LT.AND P5, PT, R4, c[0x0][0x17c], !P0 ;  /* 0x00005f0004007a0c */ /* 0x000fe400047a1270 */
[----:B------:R-:W-:Y:S01]  /*3d50*/  LEA R32, P6, R33, R2, 0x1 ;  /* 0x0000000221207211 */ /* 0x000fe200078c08ff */
[----:B------:R0:W-:Y:S01]  /*3d60*/  @P4 STG.E.U16 [R36.64], R12 ;  /* 0x0000000c24004986 */ /* 0x0001e2000c101504 */
[----:B------:R-:W-:Y:S02]  /*3d70*/  IADD3 R4, R3, 0x18, RZ ;  /* 0x0000001803047810 */ /* 0x000fe40007ffe0ff */
[C---:B------:R-:W-:Y:S02]  /*3d80*/  IADD3 R39, R33.reuse, c[0x0][0x198], RZ ;  /* 0x0000660021277a10 */ /* 0x040fe40007ffe0ff */
[----:B------:R-:W-:Y:S02]  /*3d90*/  LEA.HI.X.SX32 R33, R33, R0, 0x1, P6 ;  /* 0x0000000021217211 */ /* 0x000fe400030f0eff */
[----:B------:R-:W-:-:S02]  /*3da0*/  ISETP.LT.AND P4, PT, R4, c[0x0][0x17c], !P0 ;  /* 0x00005f0004007a0c */ /* 0x000fc40004781270 */
[----:B------:R-:W-:Y:S01]  /*3db0*/  LEA R8, P6, R39, R2, 0x1 ;  /* 0x0000000227087211 */ /* 0x000fe200078c08ff */
[----:B------:R3:W-:Y:S01]  /*3dc0*/  @P3 STG.E.U16 [R32.64], R5 ;  /* 0x0000000520003986 */ /* 0x0007e2000c101504 */
[----:B------:R-:W-:Y:S02]  /*3dd0*/  IADD3 R4, R3, 0x19, RZ ;  /* 0x0000001903047810 */ /* 0x000fe40007ffe0ff */
[C---:B--2---:R-:W-:Y:S02]  /*3de0*/  IADD3 R41, R39.reuse, c[0x0][0x198], RZ ;  /* 0x0000660027297a10 */ /* 0x044fe40007ffe0ff */
[----:B-1----:R-:W-:Y:S02]  /*3df0*/  LEA.HI.X.SX32 R9, R39, R0, 0x1, P6 ;  /* 0x0000000027097211 */ /* 0x002fe400030f0eff */
[----:B------:R-:W-:Y:S02]  /*3e00*/  PRMT R16, R5, 0x7632, R16 ;  /* 0x0000763205107816 */ /* 0x000fe40000000010 */
[----:B------:R-:W-:-:S02]  /*3e10*/  ISETP.LT.AND P3, PT, R4, c[0x0][0x17c], !P0 ;  /* 0x00005f0004007a0c */ /* 0x000fc40004761270 */
[----:B------:R-:W-:Y:S01]  /*3e20*/  LEA R38, P6, R41, R2, 0x1 ;  /* 0x0000000229267211 */ /* 0x000fe200078c08ff */
[----:B------:R1:W-:Y:S01]  /*3e30*/  @P2 STG.E.U16 [R8.64], R16 ;  /* 0x0000001008002986 */ /* 0x0003e2000c101504 */
[----:B------:R-:W-:Y:S02]  /*3e40*/  IADD3 R4, R3, 0x1a, RZ ;  /* 0x0000001a03047810 */ /* 0x000fe40007ffe0ff */
[C---:B0-----:R-:W-:Y:S02]  /*3e50*/  IADD3 R37, R41.reuse, c[0x0][0x198], RZ ;  /* 0x0000660029257a10 */ /* 0x041fe40007ffe0ff */
[----:B------:R-:W-:Y:S02]  /*3e60*/  LEA.HI.X.SX32 R39, R41, R0, 0x1, P6 ;  /* 0x0000000029277211 */ /* 0x000fe400030f0eff */
[----:B------:R-:W-:Y:S02]  /*3e70*/  ISETP.LT.AND P2, PT, R4, c[0x0][0x17c], !P0 ;  /* 0x00005f0004007a0c */ /* 0x000fe40004741270 */
[----:B------:R-:W-:Y:S01]  /*3e80*/  LEA R36, P6, R37, R2, 0x1 ;  /* 0x0000000225247211 */ /* 0x000fe200078c08ff */
[----:B------:R0:W-:Y:S01]  /*3e90*/  @P1 STG.E.U16 [R38.64], R13 ;  /* 0x0000000d26001986 */ /* 0x0001e2000c101504 */
[----:B------:R-:W-:-:S02]  /*3ea0*/  IADD3 R4, R3, 0x1b, RZ ;  /* 0x0000001b03047810 */ /* 0x000fc40007ffe0ff */
[C---:B---3--:R-:W-:Y:S02]  /*3eb0*/  IADD3 R5, R37.reuse, c[0x0][0x198], RZ ;  /* 0x0000660025057a10 */ /* 0x048fe40007ffe0ff */
[----:B------:R-:W-:Y:S02]  /*3ec0*/  LEA.HI.X.SX32 R37, R37, R0, 0x1, P6 ;  /* 0x0000000025257211 */ /* 0x000fe400030f0eff */
[----:B------:R-:W-:Y:S02]  /*3ed0*/  ISETP.LT.AND P1, PT, R4, c[0x0][0x17c], !P0 ;  /* 0x00005f0004007a0c */ /* 0x000fe40004721270 */
[----:B------:R-:W-:Y:S02]  /*3ee0*/  LEA R4, P6, R5, R2, 0x1 ;  /* 0x0000000205047211 */ /* 0x000fe400078c08ff */
[----:B------:R-:W-:Y:S02]  /*3ef0*/  PRMT R20, R13, 0x7632, R20 ;  /* 0x000076320d147816 */ /* 0x000fe40000000014 */
[----:B------:R-:W-:-:S02]  /*3f00*/  IADD3 R33, R5, c[0x0][0x198], RZ ;  /* 0x0000660005217a10 */ /* 0x000fc40007ffe0ff */
[----:B------:R-:W-:Y:S01]  /*3f10*/  LEA.HI.X.SX32 R5, R5, R0, 0x1, P6 ;  /* 0x0000000005057211 */ /* 0x000fe200030f0eff */
[----:B------:R2:W-:Y:S01]  /*3f20*/  @P5 STG.E.U16 [R36.64], R20 ;  /* 0x0000001424005986 */ /* 0x0005e2000c101504 */
[C---:B-1----:R-:W-:Y:S02]  /*3f30*/  IADD3 R9, R3.reuse, 0x1d, RZ ;  /* 0x0000001d03097810 */ /* 0x042fe40007ffe0ff */
[----:B------:R-:W-:Y:S01]  /*3f40*/  IADD3 R12, R3, 0x1c, RZ ;  /* 0x0000001c030c7810 */ /* 0x000fe20007ffe0ff */
[----:B------:R1:W-:Y:S01]  /*3f50*/  @P4 STG.E.U16 [R4.64], R17 ;  /* 0x0000001104004986 */ /* 0x0003e2000c101504 */
[C---:B------:R-:W-:Y:S02]  /*3f60*/  LEA R8, P6, R33.reuse, R2, 0x1 ;  /* 0x0000000221087211 */ /* 0x040fe400078c08ff */
[----:B0-----:R-:W-:Y:S02]  /*3f70*/  IADD3 R13, R33, c[0x0][0x198], RZ ;  /* 0x00006600210d7a10 */ /* 0x001fe40007ffe0ff */
[----:B------:R-:W-:-:S02]  /*3f80*/  ISETP.LT.AND P4, PT, R9, c[0x0][0x17c], !P0 ;  /* 0x00005f0009007a0c */ /* 0x000fc40004781270 */
[----:B------:R-:W-:Y:S02]  /*3f90*/  ISETP.LT.AND P5, PT, R12, c[0x0][0x17c], !P0 ;  /* 0x00005f000c007a0c */ /* 0x000fe400047a1270 */
[----:B------:R-:W-:Y:S02]  /*3fa0*/  LEA.HI.X.SX32 R9, R33, R0, 0x1, P6 ;  /* 0x0000000021097211 */ /* 0x000fe400030f0eff */
[C---:B------:R-:W-:Y:S02]  /*3fb0*/  LEA R12, P6, R13.reuse, R2, 0x1 ;  /* 0x000000020d0c7211 */ /* 0x040fe400078c08ff */
[----:B------:R-:W-:Y:S02]  /*3fc0*/  IADD3 R33, R13, c[0x0][0x198], RZ ;  /* 0x000066000d217a10 */ /* 0x000fe40007ffe0ff */
[----:B--2---:R-:W-:Y:S02]  /*3fd0*/  PRMT R20, R17, 0x7632, R20 ;  /* 0x0000763211147816 */ /* 0x004fe40000000014 */
[----:B------:R-:W-:-:S02]  /*3fe0*/  LEA.HI.X.SX32 R13, R13, R0, 0x1, P6 ;  /* 0x000000000d0d7211 */ /* 0x000fc400030f0eff */
[----:B------:R-:W-:Y:S01]  /*3ff0*/  LEA R32, P6, R33, R2, 0x1 ;  /* 0x0000000221207211 */ /* 0x000fe200078c08ff */
[----:B------:R0:W-:Y:S01]  /*4000*/  @P3 STG.E.U16 [R8.64], R20 ;  /* 0x0000001408003986 */ /* 0x0001e2000c101504 */
[----:B-1----:R-:W-:Y:S02]  /*4010*/  IADD3 R4, R3, 0x1f, RZ ;  /* 0x0000001f03047810 */ /* 0x002fe40007ffe0ff */
[C---:B------:R-:W-:Y:S01]  /*4020*/  IADD3 R5, R33.reuse, c[0x0][0x198], RZ ;  /* 0x0000660021057a10 */ /* 0x040fe20007ffe0ff */
[----:B------:R1:W-:Y:S01]  /*4030*/  @P2 STG.E.U16 [R12.64], R21 ;  /* 0x000000150c002986 */ /* 0x0003e2000c101504 */
[----:B------:R-:W-:Y:S02]  /*4040*/  LEA.HI.X.SX32 R33, R33, R0, 0x1, P6 ;  /* 0x0000000021217211 */ /* 0x000fe400030f0eff */
[----:B------:R-:W-:Y:S02]  /*4050*/  ISETP.LT.AND P2, PT, R4, c[0x0][0x17c], !P0 ;  /* 0x00005f0004007a0c */ /* 0x000fe40004741270 */
[----:B------:R-:W-:-:S02]  /*4060*/  LEA R4, P6, R5, R2, 0x1 ;  /* 0x0000000205047211 */ /* 0x000fc400078c08ff */
[----:B------:R-:W-:Y:S02]  /*4070*/  IADD3 R16, R3, 0x1e, RZ ;  /* 0x0000001e03107810 */ /* 0x000fe40007ffe0ff */
[----:B------:R-:W-:Y:S02]  /*4080*/  PRMT R24, R21, 0x7632, R24 ;  /* 0x0000763215187816 */ /* 0x000fe40000000018 */
[C---:B------:R-:W-:Y:S02]  /*4090*/  IADD3 R17, R5.reuse, c[0x0][0x198], RZ ;  /* 0x0000660005117a10 */ /* 0x040fe40007ffe0ff */
[----:B------:R-:W-:Y:S01]  /*40a0*/  LEA.HI.X.SX32 R5, R5, R0, 0x1, P6 ;  /* 0x0000000005057211 */ /* 0x000fe200030f0eff */
[----:B------:R-:W-:Y:S01]  /*40b0*/  @P1 STG.E.U16 [R32.64], R24 ;  /* 0x0000001820001986 */ /* 0x000fe2000c101504 */
[----:B0-----:R-:W-:Y:S02]  /*40c0*/  IADD3 R9, R3, 0x21, RZ ;  /* 0x0000002103097810 */ /* 0x001fe40007ffe0ff */
[----:B------:R-:W-:Y:S01]  /*40d0*/  ISETP.LT.AND P3, PT, R16, c[0x0][0x17c], !P0 ;  /* 0x00005f0010007a0c */ /* 0x000fe20004761270 */
[----:B------:R0:W-:Y:S01]  /*40e0*/  @P5 STG.E.U16 [R4.64], R25 ;  /* 0x0000001904005986 */ /* 0x0001e2000c101504 */
[----:B------:R-:W-:-:S02]  /*40f0*/  LEA R8, P6, R17, R2, 0x1 ;  /* 0x0000000211087211 */ /* 0x000fc400078c08ff */
[----:B------:R-:W-:Y:S02]  /*4100*/  IADD3 R16, R3, 0x20, RZ ;  /* 0x0000002003107810 */ /* 0x000fe40007ffe0ff */
[----:B-1----:R-:W-:Y:S02]  /*4110*/  IADD3 R13, R17, c[0x0][0x198], RZ ;  /* 0x00006600110d7a10 */ /* 0x002fe40007ffe0ff */
[----:B------:R-:W-:Y:S02]  /*4120*/  ISETP.LT.AND P5, PT, R9, c[0x0][0x17c], !P0 ;  /* 0x00005f0009007a0c */ /* 0x000fe400047a1270 */
[----:B------:R-:W-:Y:S02]  /*4130*/  LEA.HI.X.SX32 R9, R17, R0, 0x1, P6 ;  /* 0x0000000011097211 */ /* 0x000fe400030f0eff */
[----:B------:R-:W-:Y:S02]  /*4140*/  PRMT R21, R25, 0x7632, R21 ;  /* 0x0000763219157816 */ /* 0x000fe40000000015 */
[----:B------:R-:W-:-:S02]  /*4150*/  ISETP.LT.AND P1, PT, R16, c[0x0][0x17c], !P0 ;  /* 0x00005f0010007a0c */ /* 0x000fc40004721270 */
[----:B------:R-:W-:Y:S01]  /*4160*/  LEA R12, P6, R13, R2, 0x1 ;  /* 0x000000020d0c7211 */ /* 0x000fe200078c08ff */
[----:B------:R1:W-:Y:S01]  /*4170*/  @P4 STG.E.U16 [R8.64], R21 ;  /* 0x0000001508004986 */ /* 0x0003e2000c101504 */
[----:B------:R-:W-:Y:S02]  /*4180*/  IADD3 R16, R3, 0x22, RZ ;  /* 0x0000002203107810 */ /* 0x000fe40007ffe0ff */
[C---:B------:R-:W-:Y:S02]  /*4190*/  IADD3 R17, R13.reuse, c[0x0][0x198], RZ ;  /* 0x000066000d117a10 */ /* 0x040fe40007ffe0ff */
[----:B------:R-:W-:Y:S02]  /*41a0*/  LEA.HI.X.SX32 R13, R13, R0, 0x1, P6 ;  /* 0x000000000d0d7211 */ /* 0x000fe400030f0eff */
[----:B------:R-:W-:Y:S02]  /*41b0*/  ISETP.LT.AND P4, PT, R16, c[0x0][0x17c], !P0 ;  /* 0x00005f0010007a0c */ /* 0x000fe40004781270 */
[----:B------:R-:W-:Y:S01]  /*41c0*/  LEA R16, P6, R17, R2, 0x1 ;  /* 0x0000000211107211 */ /* 0x000fe200078c08ff */
[----:B------:R2:W-:Y:S01]  /*41d0*/  @P3 STG.E.U16 [R12.64], R29 ;  /* 0x0000001d0c003986 */ /* 0x0005e2000c101504 */
[----:B0-----:R-:W-:-:S02]  /*41e0*/  IADD3 R4, R3, 0x23, RZ ;  /* 0x0000002303047810 */ /* 0x001fc40007ffe0ff */
[C---:B------:R-:W-:Y:S02]  /*41f0*/  IADD3 R5, R17.reuse, c[0x0][0x198], RZ ;  /* 0x0000660011057a10 */ /* 0x040fe40007ffe0ff */
[----:B------:R-:W-:Y:S02]  /*4200*/  LEA.HI.X.SX32 R17, R17, R0, 0x1, P6 ;  /* 0x0000000011117211 */ /* 0x000fe400030f0eff */
[----:B------:R-:W-:Y:S02]  /*4210*/  ISETP.LT.AND P3, PT, R4, c[0x0][0x17c], !P0 ;  /* 0x00005f0004007a0c */ /* 0x000fe40004761270 */
[----:B------:R-:W-:Y:S02]  /*4220*/  LEA R4, P6, R5, R2, 0x1 ;  /* 0x0000000205047211 */ /* 0x000fe400078c08ff */
[----:B------:R-:W-:Y:S02]  /*4230*/  PRMT R24, R29, 0x7632, R24 ;  /* 0x000076321d187816 */ /* 0x000fe40000000018 */
[----:B-1----:R-:W-:-:S02]  /*4240*/  IADD3 R21, R5, c[0x0][0x198], RZ ;  /* 0x0000660005157a10 */ /* 0x002fc40007ffe0ff */
[----:B------:R-:W-:Y:S01]  /*4250*/  LEA.HI.X.SX32 R5, R5, R0, 0x1, P6 ;  /* 0x0000000005057211 */ /* 0x000fe200030f0eff */
[----:B------:R0:W-:Y:S01]  /*4260*/  @P2 STG.E.U16 [R16.64], R24 ;  /* 0x0000001810002986 */ /* 0x0001e2000c101504 */
[----:B------:R-:W-:Y:S02]  /*4270*/  IADD3 R9, R3, 0x25, RZ ;  /* 0x0000002503097810 */ /* 0x000fe40007ffe0ff */
[C---:B------:R-:W-:Y:S01]  /*4280*/  LEA R8, P6, R21.reuse, R2, 0x1 ;  /* 0x0000000215087211 */ /* 0x040fe200078c08ff */
[----:B------:R1:W-:Y:S01]  /*4290*/  @P1 STG.E.U16 [R4.64], R34 ;  /* 0x0000002204001986 */ /* 0x0003e2000c101504 */
[----:B--2---:R-:W-:Y:S02]  /*42a0*/  IADD3 R13, R21, c[0x0][0x198], RZ ;  /* 0x00006600150d7a10 */ /* 0x004fe40007ffe0ff */
[----:B------:R-:W-:Y:S02]  /*42b0*/  ISETP.LT.AND P1, PT, R9, c[0x0][0x17c], !P0 ;  /* 0x00005f0009007a0c */ /* 0x000fe40004721270 */
[----:B------:R-:W-:-:S02]  /*42c0*/  LEA.HI.X.SX32 R9, R21, R0, 0x1, P6 ;  /* 0x0000000015097211 */ /* 0x000fc400030f0eff */
[----:B------:R-:W-:Y:S02]  /*42d0*/  PRMT R21, R34, 0x7632, R21 ;  /* 0x0000763222157816 */ /* 0x000fe40000000015 */
[----:B------:R-:W-:Y:S02]  /*42e0*/  LEA R12, P6, R13, R2, 0x1 ;  /* 0x000000020d0c7211 */ /* 0x000fe400078c08ff */
[----:B0-----:R-:W-:Y:S01]  /*42f0*/  IADD3 R16, R3, 0x26, RZ ;  /* 0x0000002603107810 */ /* 0x001fe20007ffe0ff */
[----:B------:R0:W-:Y:S01]  /*4300*/  @P5 STG.E.U16 [R8.64], R21 ;  /* 0x0000001508005986 */ /* 0x0001e2000c101504 */
[----:B------:R-:W-:Y:S02]  /*4310*/  IADD3 R17, R13, c[0x0][0x198], RZ ;  /* 0x000066000d117a10 */ /* 0x000fe40007ffe0ff */
[----:B------:R-:W-:Y:S02]  /*4320*/  IADD3 R20, R3, 0x24, RZ ;  /* 0x0000002403147810 */ /* 0x000fe40007ffe0ff */
[----:B------:R-:W-:-:S02]  /*4330*/  LEA.HI.X.SX32 R13, R13, R0, 0x1, P6 ;  /* 0x000000000d0d7211 */ /* 0x000fc400030f0eff */
[----:B------:R-:W-:Y:S02]  /*4340*/  ISETP.LT.AND P5, PT, R16, c[0x0][0x17c], !P0 ;  /* 0x00005f0010007a0c */ /* 0x000fe400047a1270 */
[----:B------:R-:W-:Y:S01]  /*4350*/  LEA R16, P6, R17, R2, 0x1 ;  /* 0x0000000211107211 */ /* 0x000fe200078c08ff */
[----:B------:R2:W-:Y:S01]  /*4360*/  @P4 STG.E.U16 [R12.64], R10 ;  /* 0x0000000a0c004986 */ /* 0x0005e2000c101504 */
[----:B-1----:R-:W-:Y:S02]  /*4370*/  IADD3 R4, R3, 0x27, RZ ;  /* 0x0000002703047810 */ /* 0x002fe40007ffe0ff */
[----:B------:R-:W-:Y:S02]  /*4380*/  ISETP.LT.AND P2, PT, R20, c[0x0][0x17c], !P0 ;  /* 0x00005f0014007a0c */ /* 0x000fe40004741270 */
[C---:B------:R-:W-:Y:S02]  /*4390*/  IADD3 R5, R17.reuse, c[0x0][0x198], RZ ;  /* 0x0000660011057a10 */ /* 0x040fe40007ffe0ff */
[----:B------:R-:W-:-:S02]  /*43a0*/  LEA.HI.X.SX32 R17, R17, R0, 0x1, P6 ;  /* 0x0000000011117211 */ /* 0x000fc400030f0eff */
[----:B------:R-:W-:Y:S02]  /*43b0*/  ISETP.LT.AND P4, PT, R4, c[0x0][0x17c], !P0 ;  /* 0x00005f0004007a0c */ /* 0x000fe40004781270 */
[C---:B------:R-:W-:Y:S02]  /*43c0*/  LEA R4, P6, R5.reuse, R2, 0x1 ;  /* 0x0000000205047211 */ /* 0x040fe400078c08ff */
[----:B------:R-:W-:Y:S02]  /*43d0*/  PRMT R24, R10, 0x7632, R24 ;  /* 0x000076320a187816 */ /* 0x000fe40000000018 */
[C---:B0-----:R-:W-:Y:S02]  /*43e0*/  IADD3 R21, R5.reuse, c[0x0][0x198], RZ ;  /* 0x0000660005157a10 */ /* 0x041fe40007ffe0ff */
[----:B------:R-:W-:Y:S01]  /*43f0*/  LEA.HI.X.SX32 R5, R5, R0, 0x1, P6 ;  /* 0x0000000005057211 */ /* 0x000fe200030f0eff */
[----:B------:R0:W-:Y:S01]  /*4400*/  @P3 STG.E.U16 [R16.64], R24 ;  /* 0x0000001810003986 */ /* 0x0001e2000c101504 */
[----:B------:R-:W-:-:S02]  /*4410*/  IADD3 R9, R3, 0x29, RZ ;  /* 0x0000002903097810 */ /* 0x000fc40007ffe0ff */
[C---:B------:R-:W-:Y:S01]  /*4420*/  LEA R8, P6, R21.reuse, R2, 0x1 ;  /* 0x0000000215087211 */ /* 0x040fe200078c08ff */
[----:B------:R1:W-:Y:S01]  /*4430*/  @P2 STG.E.U16 [R4.64], R6 ;  /* 0x0000000604002986 */ /* 0x0003e2000c101504 */
[----:B--2---:R-:W-:Y:S02]  /*4440*/  IADD3 R13, R21, c[0x0][0x198], RZ ;  /* 0x00006600150d7a10 */ /* 0x004fe40007ffe0ff */
[----:B------:R-:W-:Y:S02]  /*4450*/  IADD3 R20, R3, 0x28, RZ ;  /* 0x0000002803147810 */ /* 0x000fe40007ffe0ff */
[----:B------:R-:W-:Y:S02]  /*4460*/  ISETP.LT.AND P2, PT, R9, c[0x0][0x17c], !P0 ;  /* 0x00005f0009007a0c */ /* 0x000fe40004741270 */
[----:B------:R-:W-:Y:S02]  /*4470*/  LEA.HI.X.SX32 R9, R21, R0, 0x1, P6 ;  /* 0x0000000015097211 */ /* 0x000fe400030f0eff */
[----:B------:R-:W-:-:S02]  /*4480*/  LEA R12, P6, R13, R2, 0x1 ;  /* 0x000000020d0c7211 */ /* 0x000fc400078c08ff */
[----:B------:R-:W-:Y:S02]  /*4490*/  ISETP.LT.AND P3, PT, R20, c[0x0][0x17c], !P0 ;  /* 0x00005f0014007a0c */ /* 0x000fe40004761270 */
[C---:B0-----:R-:W-:Y:S02]  /*44a0*/  IADD3 R17, R13.reuse, c[0x0][0x198], RZ ;  /* 0x000066000d117a10 */ /* 0x041fe40007ffe0ff */
[----:B------:R-:W-:Y:S02]  /*44b0*/  PRMT R20, R6, 0x7632, R20 ;  /* 0x0000763206147816 */ /* 0x000fe40000000014 */
[----:B------:R-:W-:Y:S02]  /*44c0*/  LEA.HI.X.SX32 R13, R13, R0, 0x1, P6 ;  /* 0x000000000d0d7211 */ /* 0x000fe400030f0eff */
[----:B------:R-:W-:Y:S01]  /*44d0*/  LEA R16, P6, R17, R2, 0x1 ;  /* 0x0000000211107211 */ /* 0x000fe200078c08ff */
[----:B------:R0:W-:Y:S01]  /*44e0*/  @P1 STG.E.U16 [R8.64], R20 ;  /* 0x0000001408001986 */ /* 0x0001e2000c101504 */
[----:B-1----:R-:W-:-:S02]  /*44f0*/  IADD3 R4, R3, 0x2b, RZ ;  /* 0x0000002b03047810 */ /* 0x002fc40007ffe0ff */
[C---:B------:R-:W-:Y:S01]  /*4500*/  IADD3 R5, R17.reuse, c[0x0][0x198], RZ ;  /* 0x0000660011057a10 */ /* 0x040fe20007ffe0ff */
[----:B------:R1:W-:Y:S01]  /*4510*/  @P5 STG.E.U16 [R12.64], R14 ;  /* 0x0000000e0c005986 */ /* 0x0003e2000c101504 */
[----:B------:R-:W-:Y:S02]  /*4520*/  LEA.HI.X.SX32 R17, R17, R0, 0x1, P6 ;  /* 0x0000000011117211 */ /* 0x000fe400030f0eff */
[----:B------:R-:W-:Y:S02]  /*4530*/  ISETP.LT.AND P5, PT, R4, c[0x0][0x17c], !P0 ;  /* 0x00005f0004007a0c */ /* 0x000fe400047a1270 */
[----:B------:R-:W-:Y:S02]  /*4540*/  LEA R4, P6, R5, R2, 0x1 ;  /* 0x0000000205047211 */ /* 0x000fe400078c08ff */
[----:B------:R-:W-:Y:S02]  /*4550*/  IADD3 R10, R3, 0x2a, RZ ;  /* 0x0000002a030a7810 */ /* 0x000fe40007ffe0ff */
[----:B0-----:R-:W-:-:S02]  /*4560*/  IADD3 R9, R5, c[0x0][0x198], RZ ;  /* 0x0000660005097a10 */ /* 0x001fc40007ffe0ff */
[----:B------:R-:W-:Y:S02]  /*4570*/  LEA.HI.X.SX32 R5, R5, R0, 0x1, P6 ;  /* 0x0000000005057211 */ /* 0x000fe400030f0eff */
[----:B------:R-:W-:Y:S02]  /*4580*/  ISETP.LT.AND P1, PT, R10, c[0x0][0x17c], !P0 ;  /* 0x00005f000a007a0c */ /* 0x000fe40004721270 */
[C---:B------:R-:W-:Y:S02]  /*4590*/  LEA R8, P6, R9.reuse, R2, 0x1 ;  /* 0x0000000209087211 */ /* 0x040fe400078c08ff */
[----:B------:R-:W-:Y:S02]  /*45a0*/  PRMT R10, R14, 0x7632, R10 ;  /* 0x000076320e0a7816 */ /* 0x000fe4000000000a */
[C---:B-1----:R-:W-:Y:S02]  /*45b0*/  IADD3 R13, R9.reuse, c[0x0][0x198], RZ ;  /* 0x00006600090d7a10 */ /* 0x042fe40007ffe0ff */
[----:B------:R-:W-:Y:S01]  /*45c0*/  LEA.HI.X.SX32 R9, R9, R0, 0x1, P6 ;  /* 0x0000000009097211 */ /* 0x000fe200030f0eff */
[----:B------:R0:W-:Y:S01]  /*45d0*/  @P4 STG.E.U16 [R16.64], R10 ;  /* 0x0000000a10004986 */ /* 0x0001e2000c101504 */
[----:B------:R-:W-:-:S02]  /*45e0*/  LEA R12, P6, R13, R2, 0x1 ;  /* 0x000000020d0c7211 */ /* 0x000fc400078c08ff */
[C---:B------:R-:W-:Y:S01]  /*45f0*/  IADD3 R6, R3.reuse, 0x2c, RZ ;  /* 0x0000002c03067810 */ /* 0x040fe20007ffe0ff */
[----:B------:R1:W-:Y:S01]  /*4600*/  @P3 STG.E.U16 [R4.64], R18 ;  /* 0x0000001204003986 */ /* 0x0003e2000c101504 */
[----:B------:R-:W-:Y:S02]  /*4610*/  PRMT R14, R22, 0x7632, R14 ;  /* 0x00007632160e7816 */ /* 0x000fe4000000000e */
[----:B------:R-:W-:Y:S02]  /*4620*/  ISETP.LT.AND P4, PT, R6, c[0x0][0x17c], !P0 ;  /* 0x00005f0006007a0c */ /* 0x000fe40004781270 */
[----:B------:R-:W-:Y:S02]  /*4630*/  IADD3 R6, R3, 0x2d, RZ ;  /* 0x0000002d03067810 */ /* 0x000fe40007ffe0ff */
[----:B0-----:R-:W-:Y:S02]  /*4640*/  IADD3 R17, R13, c[0x0][0x198], RZ ;  /* 0x000066000d117a10 */ /* 0x001fe40007ffe0ff */
[----:B------:R-:W-:-:S02]  /*4650*/  PRMT R10, R18, 0x7632, R10 ;  /* 0x00007632120a7816 */ /* 0x000fc4000000000a */
[----:B------:R-:W-:Y:S02]  /*4660*/  LEA.HI.X.SX32 R13, R13, R0, 0x1, P6 ;  /* 0x000000000d0d7211 */ /* 0x000fe400030f0eff */
[----:B------:R-:W-:Y:S01]  /*4670*/  LEA R16, P6, R17, R2, 0x1 ;  /* 0x0000000211107211 */ /* 0x000fe200078c08ff */
[----:B------:R0:W-:Y:S01]  /*4680*/  @P2 STG.E.U16 [R8.64], R10 ;  /* 0x0000000a08002986 */ /* 0x0001e2000c101504 */
[----:B-1----:R-:W-:Y:S02]  /*4690*/  IADD3 R4, R3, 0x2f, RZ ;  /* 0x0000002f03047810 */ /* 0x002fe40007ffe0ff */
[C---:B------:R-:W-:Y:S01]  /*46a0*/  IADD3 R5, R17.reuse, c[0x0][0x198], RZ ;  /* 0x0000660011057a10 */ /* 0x040fe20007ffe0ff */
[----:B------:R1:W-:Y:S01]  /*46b0*/  @P1 STG.E.U16 [R12.64], R22 ;  /* 0x000000160c001986 */ /* 0x0003e2000c101504 */
[----:B------:R-:W-:Y:S02]  /*46c0*/  LEA.HI.X.SX32 R17, R17, R0, 0x1, P6 ;  /* 0x0000000011117211 */ /* 0x000fe400030f0eff */
[----:B------:R-:W-:-:S02]  /*46d0*/  ISETP.LT.AND P1, PT, R4, c[0x0][0x17c], !P0 ;  /* 0x00005f0004007a0c */ /* 0x000fc40004721270 */
[C---:B------:R-:W-:Y:S01]  /*46e0*/  LEA R4, P6, R5.reuse, R2, 0x1 ;  /* 0x0000000205047211 */ /* 0x040fe200078c08ff */
[----:B------:R2:W-:Y:S01]  /*46f0*/  @P5 STG.E.U16 [R16.64], R14 ;  /* 0x0000000e10005986 */ /* 0x0005e2000c101504 */
[----:B------:R-:W-:Y:S02]  /*4700*/  ISETP.LT.AND P3, PT, R6, c[0x0][0x17c], !P0 ;  /* 0x00005f0006007a0c */ /* 0x000fe40004761270 */
[----:B0-----:R-:W-:Y:S02]  /*4710*/  IADD3 R9, R5, c[0x0][0x198], RZ ;  /* 0x0000660005097a10 */ /* 0x001fe40007ffe0ff */
[----:B------:R-:W-:Y:S02]  /*4720*/  IADD3 R6, R3, 0x2e, RZ ;  /* 0x0000002e03067810 */ /* 0x000fe40007ffe0ff */
[----:B------:R-:W-:Y:S02]  /*4730*/  LEA.HI.X.SX32 R5, R5, R0, 0x1, P6 ;  /* 0x0000000005057211 */ /* 0x000fe400030f0eff */
[----:B------:R-:W-:-:S02]  /*4740*/  LEA R8, P6, R9, R2, 0x1 ;  /* 0x0000000209087211 */ /* 0x000fc400078c08ff */
[C---:B-1----:R-:W-:Y:S01]  /*4750*/  IADD3 R13, R9.reuse, c[0x0][0x198], RZ ;  /* 0x00006600090d7a10 */ /* 0x042fe20007ffe0ff */
[----:B------:R0:W-:Y:S01]  /*4760*/  @P4 STG.E.U16 [R4.64], R26 ;  /* 0x0000001a04004986 */ /* 0x0001e2000c101504 */
[----:B------:R-:W-:Y:S02]  /*4770*/  ISETP.LT.AND P2, PT, R6, c[0x0][0x17c], !P0 ;  /* 0x00005f0006007a0c */ /* 0x000fe40004741270 */
[----:B------:R-:W-:Y:S02]  /*4780*/  LEA.HI.X.SX32 R9, R9, R0, 0x1, P6 ;  /* 0x0000000009097211 */ /* 0x000fe400030f0eff */
[C---:B------:R-:W-:Y:S02]  /*4790*/  LEA R12, P6, R13.reuse, R2, 0x1 ;  /* 0x000000020d0c7211 */ /* 0x040fe400078c08ff */
[----:B--2---:R-:W-:Y:S02]  /*47a0*/  IADD3 R17, R13, c[0x0][0x198], RZ ;  /* 0x000066000d117a10 */ /* 0x004fe40007ffe0ff */
[----:B------:R-:W-:-:S02]  /*47b0*/  PRMT R10, R26, 0x7632, R10 ;  /* 0x000076321a0a7816 */ /* 0x000fc4000000000a */
[----:B------:R-:W-:Y:S02]  /*47c0*/  LEA.HI.X.SX32 R13, R13, R0, 0x1, P6 ;  /* 0x000000000d0d7211 */ /* 0x000fe400030f0eff */
[----:B------:R-:W-:Y:S01]  /*47d0*/  LEA R16, P6, R17, R2, 0x1 ;  /* 0x0000000211107211 */ /* 0x000fe200078c08ff */
[----:B------:R1:W-:Y:S01]  /*47e0*/  @P3 STG.E.U16 [R8.64], R10 ;  /* 0x0000000a08003986 */ /* 0x0003e2000c101504 */
[C---:B0-----:R-:W-:Y:S02]  /*47f0*/  IADD3 R4, R3.reuse, 0x33, RZ ;  /* 0x0000003303047810 */ /* 0x041fe40007ffe0ff */
[----:B------:R-:W-:Y:S01]  /*4800*/  IADD3 R6, R3, 0x30, RZ ;  /* 0x0000003003067810 */ /* 0x000fe20007ffe0ff */
[----:B------:R0:W-:Y:S01]  /*4810*/  @P2 STG.E.U16 [R12.64], R30 ;  /* 0x0000001e0c002986 */ /* 0x0001e2000c101504 */
[C---:B------:R-:W-:Y:S02]  /*4820*/  IADD3 R21, R17.reuse, c[0x0][0x198], RZ ;  /* 0x0000660011157a10 */ /* 0x040fe40007ffe0ff */
[----:B------:R-:W-:-:S02]  /*4830*/  LEA.HI.X.SX32 R17, R17, R0, 0x1, P6 ;  /* 0x0000000011117211 */ /* 0x000fc400030f0eff */
[----:B------:R-:W-:Y:S02]  /*4840*/  PRMT R14, R30, 0x7632, R14 ;  /* 0x000076321e0e7816 */ /* 0x000fe4000000000e */
[----:B------:R-:W-:Y:S02]  /*4850*/  ISETP.LT.AND P2, PT, R4, c[0x0][0x17c], !P0 ;  /* 0x00005f0004007a0c */ /* 0x000fe40004741270 */
[----:B------:R-:W-:Y:S01]  /*4860*/  IADD3 R5, R3, 0x34, RZ ;  /* 0x0000003403057810 */ /* 0x000fe20007ffe0ff */
[----:B------:R2:W-:Y:S01]  /*4870*/  @P1 STG.E.U16 [R16.64], R14 ;  /* 0x0000000e10001986 */ /* 0x0005e2000c101504 */
[----:B------:R-:W-:Y:S02]  /*4880*/  ISETP.LT.AND P5, PT, R6, c[0x0][0x17c], !P0 ;  /* 0x00005f0006007a0c */ /* 0x000fe400047a1270 */
[----:B------:R-:W-:Y:S02]  /*4890*/  LEA R4, P6, R21, R2, 0x1 ;  /* 0x0000000215047211 */ /* 0x000fe400078c08ff */
[----:B------:R-:W-:-:S02]  /*48a0*/  IADD3 R6, R3, 0x31, RZ ;  /* 0x0000003103067810 */ /* 0x000fc40007ffe0ff */
[----:B-1----:R-:W-:Y:S02]  /*48b0*/  IADD3 R9, R21, c[0x0][0x198], RZ ;  /* 0x0000660015097a10 */ /* 0x002fe40007ffe0ff */
[----:B------:R-:W-:Y:S02]  /*48c0*/  ISETP.LT.AND P1, PT, R5, c[0x0][0x17c], !P0 ;  /* 0x00005f0005007a0c */ /* 0x000fe40004721270 */
[----:B------:R-:W-:Y:S02]  /*48d0*/  LEA.HI.X.SX32 R5, R21, R0, 0x1, P6 ;  /* 0x0000000015057211 */ /* 0x000fe400030f0eff */
[----:B------:R-:W-:Y:S02]  /*48e0*/  ISETP.LT.AND P4, PT, R6, c[0x0][0x17c], !P0 ;  /* 0x00005f0006007a0c */ /* 0x000fe40004781270 */
[----:B------:R-:W-:Y:S01]  /*48f0*/  LEA R8, P6, R9, R2, 0x1 ;  /* 0x0000000209087211 */ /* 0x000fe200078c08ff */
[----:B------:R1:W-:Y:S01]  /*4900*/  @P5 STG.E.U16 [R4.64], R35 ;  /* 0x0000002304005986 */ /* 0x0003e2000c101504 */
[----:B------:R-:W-:-:S02]  /*4910*/  IADD3 R6, R3, 0x32, RZ ;  /* 0x0000003203067810 */ /* 0x000fc40007ffe0ff */
[C---:B0-----:R-:W-:Y:S02]  /*4920*/  IADD3 R13, R9.reuse, c[0x0][0x198], RZ ;  /* 0x00006600090d7a10 */ /* 0x041fe40007ffe0ff */
[----:B------:R-:W-:Y:S02]  /*4930*/  LEA.HI.X.SX32 R9, R9, R0, 0x1, P6 ;  /* 0x0000000009097211 */ /* 0x000fe400030f0eff */
[----:B------:R-:W-:Y:S02]  /*4940*/  ISETP.LT.AND P3, PT, R6, c[0x0][0x17c], !P0 ;  /* 0x00005f0006007a0c */ /* 0x000fe40004761270 */
[C---:B------:R-:W-:Y:S02]  /*4950*/  LEA R12, P6, R13.reuse, R2, 0x1 ;  /* 0x000000020d0c7211 */ /* 0x040fe400078c08ff */
[C---:B--2---:R-:W-:Y:S02]  /*4960*/  IADD3 R17, R13.reuse, c[0x0][0x198], RZ ;  /* 0x000066000d117a10 */ /* 0x044fe40007ffe0ff */
[----:B------:R-:W-:-:S02]  /*4970*/  LEA.HI.X.SX32 R13, R13, R0, 0x1, P6 ;  /* 0x000000000d0d7211 */ /* 0x000fc400030f0eff */
[----:B------:R-:W-:Y:S02]  /*4980*/  LEA R16, P6, R17, R2, 0x1 ;  /* 0x0000000211107211 */ /* 0x000fe400078c08ff */
[----:B------:R-:W-:Y:S02]  /*4990*/  PRMT R10, R35, 0x7632, R10 ;  /* 0x00007632230a7816 */ /* 0x000fe4000000000a */
[----:B------:R-:W-:Y:S02]  /*49a0*/  IADD3 R21, R17, c[0x0][0x198], RZ ;  /* 0x0000660011157a10 */ /* 0x000fe40007ffe0ff */
[----:B------:R-:W-:Y:S01]  /*49b0*/  IADD3 R6, R3, 0x35, RZ ;  /* 0x0000003503067810 */ /* 0x000fe20007ffe0ff */
[----:B------:R0:W-:Y:S01]  /*49c0*/  @P4 STG.E.U16 [R8.64], R10 ;  /* 0x0000000a08004986 */ /* 0x0001e2000c101504 */
[----:B------:R-:W-:Y:S02]  /*49d0*/  PRMT R14, R11, 0x7632, R14 ;  /* 0x000076320b0e7816 */ /* 0x000fe4000000000e */
[----:B------:R-:W-:Y:S01]  /*49e0*/  LEA.HI.X.SX32 R17, R17, R0, 0x1, P6 ;  /* 0x0000000011117211 */ /* 0x000fe200030f0eff */
[----:B------:R2:W-:Y:S01]  /*49f0*/  @P3 STG.E.U16 [R12.64], R11 ;  /* 0x0000000b0c003986 */ /* 0x0005e2000c101504 */
[----:B-1----:R-:W-:-:S02]  /*4a00*/  IADD3 R5, R3, 0x38, RZ ;  /* 0x0000003803057810 */ /* 0x002fc40007ffe0ff */
[----:B------:R-:W-:Y:S01]  /*4a10*/  LEA R4, P6, R21, R2, 0x1 ;  /* 0x0000000215047211 */ /* 0x000fe200078c08ff */
[----:B------:R1:W-:Y:S01]  /*4a20*/  @P2 STG.E.U16 [R16.64], R14 ;  /* 0x0000000e10002986 */ /* 0x0003e2000c101504 */
[----:B------:R-:W-:Y:S02]  /*4a30*/  ISETP.LT.AND P5, PT, R6, c[0x0][0x17c], !P0 ;  /* 0x00005f0006007a0c */ /* 0x000fe400047a1270 */
[----:B------:R-:W-:Y:S02]  /*4a40*/  IADD3 R6, R3, 0x36, RZ ;  /* 0x0000003603067810 */ /* 0x000fe40007ffe0ff */
[----:B0-----:R-:W-:Y:S02]  /*4a50*/  IADD3 R9, R21, c[0x0][0x198], RZ ;  /* 0x0000660015097a10 */ /* 0x001fe40007ffe0ff */
[----:B------:R-:W-:Y:S02]  /*4a60*/  ISETP.LT.AND P2, PT, R5, c[0x0][0x17c], !P0 ;  /* 0x00005f0005007a0c */ /* 0x000fe40004741270 */
[----:B------:R-:W-:-:S02]  /*4a70*/  LEA.HI.X.SX32 R5, R21, R0, 0x1, P6 ;  /* 0x0000000015057211 */ /* 0x000fc400030f0eff */
[C---:B------:R-:W-:Y:S02]  /*4a80*/  LEA R8, P6, R9.reuse, R2, 0x1 ;  /* 0x0000000209087211 */ /* 0x040fe400078c08ff */
[----:B------:R-:W-:Y:S01]  /*4a90*/  ISETP.LT.AND P4, PT, R6, c[0x0][0x17c], !P0 ;  /* 0x00005f0006007a0c */ /* 0x000fe20004781270 */
[----:B------:R0:W-:Y:S01]  /*4aa0*/  @P1 STG.E.U16 [R4.64], R7 ;  /* 0x0000000704001986 */ /* 0x0001e2000c101504 */
[----:B--2---:R-:W-:Y:S02]  /*4ab0*/  IADD3 R11, R9, c[0x0][0x198], RZ ;  /* 0x00006600090b7a10 */ /* 0x004fe40007ffe0ff */
[----:B------:R-:W-:Y:S02]  /*4ac0*/  IADD3 R6, R3, 0x37, RZ ;  /* 0x0000003703067810 */ /* 0x000fe40007ffe0ff */
[----:B------:R-:W-:Y:S02]  /*4ad0*/  LEA.HI.X.SX32 R9, R9, R0, 0x1, P6 ;  /* 0x0000000009097211 */ /* 0x000fe400030f0eff */
[----:B------:R-:W-:-:S02]  /*4ae0*/  LEA R10, P6, R11, R2, 0x1 ;  /* 0x000000020b0a7211 */ /* 0x000fc400078c08ff */
[----:B------:R-:W-:Y:S02]  /*4af0*/  ISETP.LT.AND P3, PT, R6, c[0x0][0x17c], !P0 ;  /* 0x00005f0006007a0c */ /* 0x000fe40004761270 */
[----:B------:R-:W-:Y:S02]  /*4b00*/  IADD3 R13, R11, c[0x0][0x198], RZ ;  /* 0x000066000b0d7a10 */ /* 0x000fe40007ffe0ff */
[----:B------:R-:W-:Y:S02]  /*4b10*/  IADD3 R6, R3, 0x39, RZ ;  /* 0x0000003903067810 */ /* 0x000fe40007ffe0ff */
[----:B-1----:R-:W-:Y:S02]  /*4b20*/  PRMT R17, R7, 0x7632, R17 ;  /* 0x0000763207117816 */ /* 0x002fe40000000011 */
[----:B------:R-:W-:Y:S02]  /*4b30*/  LEA.HI.X.SX32 R11, R11, R0, 0x1, P6 ;  /* 0x000000000b0b7211 */ /* 0x000fe400030f0eff */
[C---:B------:R-:W-:Y:S01]  /*4b40*/  LEA R12, P6, R13.reuse, R2, 0x1 ;  /* 0x000000020d0c7211 */ /* 0x040fe200078c08ff */
[----:B------:R1:W-:Y:S01]  /*4b50*/  @P5 STG.E.U16 [R8.64], R17 ;  /* 0x0000001108005986 */ /* 0x0003e2000c101504 */
[----:B0-----:R-:W-:-:S02]  /*4b60*/  IADD3 R7, R13, c[0x0][0x198], RZ ;  /* 0x000066000d077a10 */ /* 0x001fc40007ffe0ff */
[----:B------:R-:W-:Y:S01]  /*4b70*/  ISETP.LT.AND P1, PT, R6, c[0x0][0x17c], !P0 ;  /* 0x00005f0006007a0c */ /* 0x000fe20004721270 */
[----:B------:R0:W-:Y:S01]  /*4b80*/  @P4 STG.E.U16 [R10.64], R15 ;  /* 0x0000000f0a004986 */ /* 0x0001e2000c101504 */
[----:B------:R-:W-:Y:S02]  /*4b90*/  IADD3 R6, R3, 0x3a, RZ ;  /* 0x0000003a03067810 */ /* 0x000fe40007ffe0ff */
[----:B------:R-:W-:Y:S02]  /*4ba0*/  PRMT R14, R15, 0x7632, R14 ;  /* 0x000076320f0e7816 */ /* 0x000fe4000000000e */
[----:B------:R-:W-:Y:S02]  /*4bb0*/  LEA.HI.X.SX32 R13, R13, R0, 0x1, P6 ;  /* 0x000000000d0d7211 */ /* 0x000fe400030f0eff */
[----:B------:R-:W-:Y:S02]  /*4bc0*/  IADD3 R5, R3, 0x3c, RZ ;  /* 0x0000003c03057810 */ /* 0x000fe40007ffe0ff */
[----:B-1----:R-:W-:Y:S01]  /*4bd0*/  IADD3 R9, R7, c[0x0][0x198], RZ ;  /* 0x0000660007097a10 */ /* 0x002fe20007ffe0ff */
[----:B------:R1:W-:Y:S01]  /*4be0*/  @P3 STG.E.U16 [R12.64], R14 ;  /* 0x0000000e0c003986 */ /* 0x0003e2000c101504 */
[----:B------:R-:W-:-:S02]  /*4bf0*/  ISETP.LT.AND P5, PT, R6, c[0x0][0x17c], !P0 ;  /* 0x00005f0006007a0c */ /* 0x000fc400047a1270 */
[----:B------:R-:W-:Y:S02]  /*4c00*/  LEA R4, P6, R7, R2, 0x1 ;  /* 0x0000000207047211 */ /* 0x000fe400078c08ff */
[----:B------:R-:W-:Y:S02]  /*4c10*/  IADD3 R6, R3, 0x3b, RZ ;  /* 0x0000003b03067810 */ /* 0x000fe40007ffe0ff */
[----:B------:R-:W-:Y:S02]  /*4c20*/  IADD3 R17, R9, c[0x0][0x198], RZ ;  /* 0x0000660009117a10 */ /* 0x000fe40007ffe0ff */
[----:B------:R-:W-:Y:S02]  /*4c30*/  ISETP.LT.AND P3, PT, R5, c[0x0][0x17c], !P0 ;  /* 0x00005f0005007a0c */ /* 0x000fe40004761270 */
[----:B------:R-:W-:Y:S02]  /*4c40*/  LEA.HI.X.SX32 R5, R7, R0, 0x1, P6 ;  /* 0x0000000007057211 */ /* 0x000fe400030f0eff */
[----:B------:R-:W-:-:S02]  /*4c50*/  ISETP.LT.AND P4, PT, R6, c[0x0][0x17c], !P0 ;  /* 0x00005f0006007a0c */ /* 0x000fc40004781270 */
[----:B0-----:R-:W-:Y:S01]  /*4c60*/  IADD3 R11, R17, c[0x0][0x198], RZ ;  /* 0x00006600110b7a10 */ /* 0x001fe20007ffe0ff */
[----:B------:R0:W-:Y:S01]  /*4c70*/  @P2 STG.E.U16 [R4.64], R19 ;  /* 0x0000001304002986 */ /* 0x0001e2000c101504 */
[----:B------:R-:W-:Y:S02]  /*4c80*/  IADD3 R8, R3, 0x3d, RZ ;  /* 0x0000003d03087810 */ /* 0x000fe40007ffe0ff */
[----:B------:R-:W-:Y:S02]  /*4c90*/  LEA R6, P6, R9, R2, 0x1 ;  /* 0x0000000209067211 */ /* 0x000fe400078c08ff */
[----:B-1----:R-:W-:Y:S02]  /*4ca0*/  IADD3 R13, R11, c[0x0][0x198], RZ ;  /* 0x000066000b0d7a10 */ /* 0x002fe40007ffe0ff */
[----:B------:R-:W-:Y:S02]  /*4cb0*/  PRMT R16, R19, 0x7632, R16 ;  /* 0x0000763213107816 */ /* 0x000fe40000000010 */
[----:B------:R-:W-:-:S02]  /*4cc0*/  LEA.HI.X.SX32 R7, R9, R0, 0x1, P6 ;  /* 0x0000000009077211 */ /* 0x000fc400030f0eff */
[----:B------:R-:W-:Y:S02]  /*4cd0*/  ISETP.LT.AND P2, PT, R8, c[0x0][0x17c], !P0 ;  /* 0x00005f0008007a0c */ /* 0x000fe40004741270 */
[----:B------:R-:W-:Y:S01]  /*4ce0*/  LEA R8, P6, R17, R2, 0x1 ;  /* 0x0000000211087211 */ /* 0x000fe200078c08ff */
[----:B------:R1:W-:Y:S01]  /*4cf0*/  @P1 STG.E.U16 [R6.64], R16 ;  /* 0x0000001006001986 */ /* 0x0003e2000c101504 */
[----:B------:R-:W-:Y:S02]  /*4d00*/  IADD3 R15, R13, c[0x0][0x198], RZ ;  /* 0x000066000d0f7a10 */ /* 0x000fe40007ffe0ff */
[----:B------:R-:W-:Y:S02]  /*4d10*/  LEA.HI.X.SX32 R9, R17, R0, 0x1, P6 ;  /* 0x0000000011097211 */ /* 0x000fe400030f0eff */
[-C--:B------:R-:W-:Y:S02]  /*4d20*/  LEA R10, P1, R11, R2.reuse, 0x1 ;  /* 0x000000020b0a7211 */ /* 0x080fe400078208ff */
[----:B------:R-:W-:Y:S01]  /*4d30*/  LEA R12, P6, R13, R2, 0x1 ;  /* 0x000000020d0c7211 */ /* 0x000fe200078c08ff */
[----:B------:R2:W-:Y:S01]  /*4d40*/  @P5 STG.E.U16 [R8.64], R23 ;  /* 0x0000001708005986 */ /* 0x0005e2000c101504 */
[----:B------:R-:W-:-:S02]  /*4d50*/  IADD3 R17, R15, c[0x0][0x198], RZ ;  /* 0x000066000f117a10 */ /* 0x000fc40007ffe0ff */
[-C--:B------:R-:W-:Y:S02]  /*4d60*/  LEA.HI.X.SX32 R11, R11, R0.reuse, 0x1, P1 ;  /* 0x000000000b0b7211 */ /* 0x080fe400008f0eff */
[----:B------:R-:W-:Y:S02]  /*4d70*/  LEA.HI.X.SX32 R13, R13, R0, 0x1, P6 ;  /* 0x000000000d0d7211 */ /* 0x000fe400030f0eff */
[-C--:B0-----:R-:W-:Y:S02]  /*4d80*/  LEA R4, P6, R15, R2.reuse, 0x1 ;  /* 0x000000020f047211 */ /* 0x081fe400078c08ff */
[----:B-1----:R-:W-:Y:S02]  /*4d90*/  LEA R6, P1, R17, R2, 0x1 ;  /* 0x0000000211067211 */ /* 0x002fe400078208ff */
[----:B------:R-:W-:Y:S02]  /*4da0*/  IADD3 R14, R3, 0x3e, RZ ;  /* 0x0000003e030e7810 */ /* 0x000fe40007ffe0ff */
[----:B------:R-:W-:-:S02]  /*4db0*/  IADD3 R19, R17, c[0x0][0x198], RZ ;  /* 0x0000660011137a10 */ /* 0x000fc40007ffe0ff */
[----:B------:R-:W-:Y:S02]  /*4dc0*/  IADD3 R3, R3, 0x3f, RZ ;  /* 0x0000003f03037810 */ /* 0x000fe40007ffe0ff */
[-C--:B------:R-:W-:Y:S02]  /*4dd0*/  LEA.HI.X.SX32 R5, R15, R0.reuse, 0x1, P6 ;  /* 0x000000000f057211 */ /* 0x080fe400030f0eff */
[----:B------:R-:W-:Y:S02]  /*4de0*/  LEA.HI.X.SX32 R7, R17, R0, 0x1, P1 ;  /* 0x0000000011077211 */ /* 0x000fe400008f0eff */
[----:B------:R-:W-:Y:S02]  /*4df0*/  LEA R2, P6, R19, R2, 0x1 ;  /* 0x0000000213027211 */ /* 0x000fe400078c08ff */
[----:B------:R-:W-:Y:S02]  /*4e00*/  ISETP.LT.AND P1, PT, R14, c[0x0][0x17c], !P0 ;  /* 0x00005f000e007a0c */ /* 0x000fe40004721270 */
[----:B------:R-:W-:-:S02]  /*4e10*/  ISETP.LT.AND P0, PT, R3, c[0x0][0x17c], !P0 ;  /* 0x00005f0003007a0c */ /* 0x000fc40004701270 */
[----:B------:R-:W-:Y:S02]  /*4e20*/  LEA.HI.X.SX32 R3, R19, R0, 0x1, P6 ;  /* 0x0000000013037211 */ /* 0x000fe400030f0eff */
[----:B------:R-:W-:Y:S02]  /*4e30*/  PRMT R0, R23, 0x7632, R0 ;  /* 0x0000763217007816 */ /* 0x000fe40000000000 */
[----:B--2---:R-:W-:-:S03]  /*4e40*/  PRMT R9, R27, 0x7632, R9 ;  /* 0x000076321b097816 */ /* 0x004fc60000000009 */
[----:B------:R0:W-:Y:S04]  /*4e50*/  @P4 STG.E.U16 [R10.64], R0 ;  /* 0x000000000a004986 */ /* 0x0001e8000c101504 */
[----:B------:R0:W-:Y:S04]  /*4e60*/  @P3 STG.E.U16 [R12.64], R27 ;  /* 0x0000001b0c003986 */ /* 0x0001e8000c101504 */
[----:B------:R0:W-:Y:S04]  /*4e70*/  @P2 STG.E.U16 [R4.64], R9 ;  /* 0x0000000904002986 */ /* 0x0001e8000c101504 */
[----:B------:R0:W-:Y:S01]  /*4e80*/  @P1 STG.E.U16 [R6.64], R31 ;  /* 0x0000001f06001986 */ /* 0x0001e2000c101504 */
[----:B------:R-:W-:Y:S05]  /*4e90*/  @!P0 EXIT ;  /* 0x000000000000894d */ /* 0x000fea0003800000 */
[----:B0-----:R-:W-:-:S05]  /*4ea0*/  PRMT R31, R31, 0x7632, R31 ;  /* 0x000076321f1f7816 */ /* 0x001fca000000001f */
[----:B------:R-:W-:Y:S01]  /*4eb0*/  STG.E.U16 [R2.64], R31 ;  /* 0x0000001f02007986 */ /* 0x000fe2000c101504 */
[----:B------:R-:W-:Y:S05]  /*4ec0*/  EXIT ;  /* 0x000000000000794d */ /* 0x000fea0003800000 */
.L_x_3:
[----:B------:R-:W-:-:S00]  /*4ed0*/  BRA `(.L_x_3) ;  /* 0xfffffff000007947 */ /* 0x000fc0000383ffff */
[----:B------:R-:W-:-:S00]  /*4ee0*/  NOP ;  /* 0x0000000000007918 */ /* 0x000fc00000000000 */
        /* <DEDUP_REMOVED lines=9> */
.L_x_4:


//--------------------- .nv.shared.matmul_kernel  --------------------------
	.section	.nv.shared.matmul_kernel,"aw",@nobits
	.sectionflags	@""
	.align	16
